//
// Generated by NVIDIA NVVM Compiler
//
// Compiler Build ID: CL-36424714
// Cuda compilation tools, release 13.0, V13.0.88
// Based on NVVM 20.0.0
//

.version 9.0
.target sm_100
.address_size 64

	// .globl	_Z16initialize_graphiPiS_i
// _ZZ15broadcast_graphiiPiS_S_S_S_E3ind has been demoted
// _ZZ15broadcast_graphiiPiS_S_S_S_E4flag has been demoted

.visible .entry _Z16initialize_graphiPiS_i(
	.param .u32 _Z16initialize_graphiPiS_i_param_0,
	.param .u64 .ptr .align 1 _Z16initialize_graphiPiS_i_param_1,
	.param .u64 .ptr .align 1 _Z16initialize_graphiPiS_i_param_2,
	.param .u32 _Z16initialize_graphiPiS_i_param_3
)
{
	.reg .pred 	%p<3>;
	.reg .b32 	%r<9>;
	.reg .b64 	%rd<10>;

	ld.param.u32 	%r3, [_Z16initialize_graphiPiS_i_param_0];
	ld.param.u64 	%rd2, [_Z16initialize_graphiPiS_i_param_1];
	ld.param.u64 	%rd3, [_Z16initialize_graphiPiS_i_param_2];
	ld.param.u32 	%r2, [_Z16initialize_graphiPiS_i_param_3];
	cvta.to.global.u64 	%rd1, %rd3;
	mov.u32 	%r4, %ctaid.x;
	mov.u32 	%r5, %ntid.x;
	mov.u32 	%r6, %tid.x;
	mad.lo.s32 	%r1, %r4, %r5, %r6;
	setp.ge.s32 	%p1, %r1, %r3;
	@%p1 bra 	$L__BB0_3;
	cvta.to.global.u64 	%rd4, %rd2;
	mul.wide.s32 	%rd5, %r1, 4;
	add.s64 	%rd6, %rd4, %rd5;
	mov.b32 	%r7, -1;
	st.global.u32 	[%rd6], %r7;
	add.s64 	%rd7, %rd1, %rd5;
	st.global.u32 	[%rd7], %r7;
	setp.ne.s32 	%p2, %r1, %r2;
	@%p2 bra 	$L__BB0_3;
	mul.wide.s32 	%rd8, %r2, 4;
	add.s64 	%rd9, %rd1, %rd8;
	mov.b32 	%r8, 0;
	st.global.u32 	[%rd9], %r8;
$L__BB0_3:
	ret;

}
	// .globl	_Z15broadcast_graphiiPiS_S_S_S_
.visible .entry _Z15broadcast_graphiiPiS_S_S_S_(
	.param .u32 _Z15broadcast_graphiiPiS_S_S_S__param_0,
	.param .u32 _Z15broadcast_graphiiPiS_S_S_S__param_1,
	.param .u64 .ptr .align 1 _Z15broadcast_graphiiPiS_S_S_S__param_2,
	.param .u64 .ptr .align 1 _Z15broadcast_graphiiPiS_S_S_S__param_3,
	.param .u64 .ptr .align 1 _Z15broadcast_graphiiPiS_S_S_S__param_4,
	.param .u64 .ptr .align 1 _Z15broadcast_graphiiPiS_S_S_S__param_5,
	.param .u64 .ptr .align 1 _Z15broadcast_graphiiPiS_S_S_S__param_6
)
{
	.reg .pred 	%p<205>;
	.reg .b32 	%r<587>;
	.reg .b64 	%rd<28>;
	// demoted variable
	.shared .align 4 .b8 _ZZ15broadcast_graphiiPiS_S_S_S_E3ind[4096];
	// demoted variable
	.shared .align 4 .u32 _ZZ15broadcast_graphiiPiS_S_S_S_E4flag;
	ld.param.u32 	%r317, [_Z15broadcast_graphiiPiS_S_S_S__param_0];
	ld.param.u32 	%r318, [_Z15broadcast_graphiiPiS_S_S_S__param_1];
	ld.param.u64 	%rd11, [_Z15broadcast_graphiiPiS_S_S_S__param_2];
	ld.param.u64 	%rd12, [_Z15broadcast_graphiiPiS_S_S_S__param_3];
	cvta.to.global.u64 	%rd1, %rd12;
	cvta.to.global.u64 	%rd2, %rd11;
	mov.u32 	%r1, %tid.x;
	mov.u32 	%r319, %ctaid.x;
	mov.u32 	%r320, %ntid.x;
	mul.lo.s32 	%r2, %r319, %r320;
	add.s32 	%r585, %r2, %r1;
	setp.ne.s32 	%p1, %r1, 0;
	@%p1 bra 	$L__BB1_2;
	mov.b32 	%r321, 0;
	st.shared.u32 	[_ZZ15broadcast_graphiiPiS_S_S_S_E4flag], %r321;
$L__BB1_2:
	sub.s32 	%r4, %r318, %r2;
	setp.lt.u32 	%p2, %r4, 512;
	shl.b32 	%r322, %r1, 3;
	mov.u32 	%r323, _ZZ15broadcast_graphiiPiS_S_S_S_E3ind;
	add.s32 	%r5, %r323, %r322;
	@%p2 bra 	$L__BB1_5;
	mul.wide.u32 	%rd13, %r585, 4;
	add.s64 	%rd14, %rd2, %rd13;
	ld.global.u32 	%r324, [%rd14];
	setp.eq.s32 	%p3, %r324, %r317;
	add.s32 	%r325, %r585, 1;
	mul.wide.u32 	%rd15, %r325, 4;
	add.s64 	%rd16, %rd1, %rd15;
	ld.global.u32 	%r326, [%rd16];
	add.s64 	%rd17, %rd1, %rd13;
	ld.global.u32 	%r327, [%rd17];
	sub.s32 	%r328, %r326, %r327;
	selp.b32 	%r329, %r328, 0, %p3;
	st.shared.u32 	[%r5], %r329;
	st.shared.u32 	[%r5+4], %r585;
	shfl.sync.down.b32	%r330|%p4, %r329, 16, 31, -1;
	max.s32 	%r331, %r329, %r330;
	shfl.sync.down.b32	%r332|%p5, %r329, 16, 31, -1;
	min.s32 	%r333, %r329, %r332;
	shfl.sync.down.b32	%r334|%p6, %r331, 8, 31, -1;
	max.s32 	%r335, %r331, %r334;
	shfl.sync.down.b32	%r336|%p7, %r333, 8, 31, -1;
	min.s32 	%r337, %r333, %r336;
	shfl.sync.down.b32	%r338|%p8, %r335, 4, 31, -1;
	max.s32 	%r339, %r335, %r338;
	shfl.sync.down.b32	%r340|%p9, %r337, 4, 31, -1;
	min.s32 	%r341, %r337, %r340;
	shfl.sync.down.b32	%r342|%p10, %r339, 2, 31, -1;
	max.s32 	%r343, %r339, %r342;
	shfl.sync.down.b32	%r344|%p11, %r341, 2, 31, -1;
	min.s32 	%r345, %r341, %r344;
	shfl.sync.down.b32	%r346|%p12, %r343, 1, 31, -1;
	max.s32 	%r347, %r343, %r346;
	shfl.sync.down.b32	%r348|%p13, %r345, 1, 31, -1;
	min.s32 	%r349, %r345, %r348;
	sub.s32 	%r350, %r347, %r349;
	setp.lt.s32 	%p14, %r350, 701;
	and.b32  	%r351, %r1, 31;
	setp.ne.s32 	%p15, %r351, 0;
	or.pred  	%p16, %p15, %p14;
	@%p16 bra 	$L__BB1_5;
	atom.shared.add.u32 	%r352, [_ZZ15broadcast_graphiiPiS_S_S_S_E4flag], 1;
$L__BB1_5:
	bar.sync 	0;
	ld.shared.u32 	%r353, [_ZZ15broadcast_graphiiPiS_S_S_S_E4flag];
	setp.lt.s32 	%p17, %r353, 2;
	@%p17 bra 	$L__BB1_232;
	xor.b32  	%r6, %r1, 1;
	setp.le.u32 	%p18, %r6, %r1;
	@%p18 bra 	$L__BB1_11;
	and.b32  	%r354, %r1, 2;
	setp.ne.s32 	%p19, %r354, 0;
	shl.b32 	%r355, %r6, 3;
	mov.u32 	%r356, _ZZ15broadcast_graphiiPiS_S_S_S_E3ind;
	add.s32 	%r7, %r356, %r355;
	@%p19 bra 	$L__BB1_9;
	ld.shared.u32 	%r496, [%r5];
	ld.shared.u32 	%r495, [%r7];
	setp.gt.s32 	%p21, %r496, %r495;
	@%p21 bra 	$L__BB1_10;
	bra.uni 	$L__BB1_11;
$L__BB1_9:
	ld.shared.u32 	%r496, [%r5];
	ld.shared.u32 	%r495, [%r7];
	setp.ge.s32 	%p20, %r496, %r495;
	@%p20 bra 	$L__BB1_11;
$L__BB1_10:
	ld.shared.u32 	%r357, [%r5+4];
	st.shared.u32 	[%r5], %r495;
	ld.shared.u32 	%r358, [%r7+4];
	st.shared.u32 	[%r5+4], %r358;
	st.shared.u32 	[%r7], %r496;
	st.shared.u32 	[%r7+4], %r357;
$L__BB1_11:
	bar.sync 	0;
	and.b32  	%r14, %r1, 4;
	xor.b32  	%r15, %r1, 2;
	setp.le.u32 	%p22, %r15, %r1;
	shl.b32 	%r359, %r1, 3;
	xor.b32  	%r360, %r359, 16;
	mov.u32 	%r361, _ZZ15broadcast_graphiiPiS_S_S_S_E3ind;
	add.s32 	%r16, %r361, %r360;
	@%p22 bra 	$L__BB1_16;
	setp.eq.s32 	%p23, %r14, 0;
	@%p23 bra 	$L__BB1_14;
	ld.shared.u32 	%r498, [%r5];
	ld.shared.u32 	%r497, [%r16];
	setp.lt.s32 	%p24, %r498, %r497;
	@%p24 bra 	$L__BB1_15;
	bra.uni 	$L__BB1_16;
$L__BB1_14:
	ld.shared.u32 	%r498, [%r5];
	ld.shared.u32 	%r497, [%r16];
	setp.le.s32 	%p25, %r498, %r497;
	@%p25 bra 	$L__BB1_16;
$L__BB1_15:
	ld.shared.u32 	%r362, [%r5+4];
	st.shared.u32 	[%r5], %r497;
	ld.shared.u32 	%r363, [%r16+4];
	st.shared.u32 	[%r5+4], %r363;
	st.shared.u32 	[%r16], %r498;
	st.shared.u32 	[%r16+4], %r362;
$L__BB1_16:
	setp.le.u32 	%p26, %r6, %r1;
	bar.sync 	0;
	@%p26 bra 	$L__BB1_21;
	setp.eq.s32 	%p27, %r14, 0;
	shl.b32 	%r364, %r6, 3;
	add.s32 	%r23, %r361, %r364;
	@%p27 bra 	$L__BB1_19;
	ld.shared.u32 	%r500, [%r5];
	ld.shared.u32 	%r499, [%r23];
	setp.lt.s32 	%p28, %r500, %r499;
	@%p28 bra 	$L__BB1_20;
	bra.uni 	$L__BB1_21;
$L__BB1_19:
	ld.shared.u32 	%r500, [%r5];
	ld.shared.u32 	%r499, [%r23];
	setp.le.s32 	%p29, %r500, %r499;
	@%p29 bra 	$L__BB1_21;
$L__BB1_20:
	ld.shared.u32 	%r366, [%r5+4];
	st.shared.u32 	[%r5], %r499;
	ld.shared.u32 	%r367, [%r23+4];
	st.shared.u32 	[%r5+4], %r367;
	st.shared.u32 	[%r23], %r500;
	st.shared.u32 	[%r23+4], %r366;
$L__BB1_21:
	bar.sync 	0;
	and.b32  	%r30, %r1, 8;
	xor.b32  	%r31, %r1, 4;
	setp.le.u32 	%p30, %r31, %r1;
	xor.b32  	%r369, %r359, 32;
	add.s32 	%r32, %r361, %r369;
	@%p30 bra 	$L__BB1_26;
	setp.eq.s32 	%p31, %r30, 0;
	@%p31 bra 	$L__BB1_24;
	ld.shared.u32 	%r502, [%r5];
	ld.shared.u32 	%r501, [%r32];
	setp.lt.s32 	%p32, %r502, %r501;
	@%p32 bra 	$L__BB1_25;
	bra.uni 	$L__BB1_26;
$L__BB1_24:
	ld.shared.u32 	%r502, [%r5];
	ld.shared.u32 	%r501, [%r32];
	setp.le.s32 	%p33, %r502, %r501;
	@%p33 bra 	$L__BB1_26;
$L__BB1_25:
	ld.shared.u32 	%r371, [%r5+4];
	st.shared.u32 	[%r5], %r501;
	ld.shared.u32 	%r372, [%r32+4];
	st.shared.u32 	[%r5+4], %r372;
	st.shared.u32 	[%r32], %r502;
	st.shared.u32 	[%r32+4], %r371;
$L__BB1_26:
	setp.le.u32 	%p34, %r15, %r1;
	bar.sync 	0;
	@%p34 bra 	$L__BB1_31;
	setp.eq.s32 	%p35, %r30, 0;
	@%p35 bra 	$L__BB1_29;
	ld.shared.u32 	%r504, [%r5];
	ld.shared.u32 	%r503, [%r16];
	setp.lt.s32 	%p36, %r504, %r503;
	@%p36 bra 	$L__BB1_30;
	bra.uni 	$L__BB1_31;
$L__BB1_29:
	ld.shared.u32 	%r504, [%r5];
	ld.shared.u32 	%r503, [%r16];
	setp.le.s32 	%p37, %r504, %r503;
	@%p37 bra 	$L__BB1_31;
$L__BB1_30:
	ld.shared.u32 	%r373, [%r5+4];
	st.shared.u32 	[%r5], %r503;
	ld.shared.u32 	%r374, [%r16+4];
	st.shared.u32 	[%r5+4], %r374;
	st.shared.u32 	[%r16], %r504;
	st.shared.u32 	[%r16+4], %r373;
$L__BB1_31:
	setp.le.u32 	%p38, %r6, %r1;
	bar.sync 	0;
	@%p38 bra 	$L__BB1_36;
	setp.eq.s32 	%p39, %r30, 0;
	shl.b32 	%r375, %r6, 3;
	add.s32 	%r45, %r361, %r375;
	@%p39 bra 	$L__BB1_34;
	ld.shared.u32 	%r506, [%r5];
	ld.shared.u32 	%r505, [%r45];
	setp.lt.s32 	%p40, %r506, %r505;
	@%p40 bra 	$L__BB1_35;
	bra.uni 	$L__BB1_36;
$L__BB1_34:
	ld.shared.u32 	%r506, [%r5];
	ld.shared.u32 	%r505, [%r45];
	setp.le.s32 	%p41, %r506, %r505;
	@%p41 bra 	$L__BB1_36;
$L__BB1_35:
	ld.shared.u32 	%r377, [%r5+4];
	st.shared.u32 	[%r5], %r505;
	ld.shared.u32 	%r378, [%r45+4];
	st.shared.u32 	[%r5+4], %r378;
	st.shared.u32 	[%r45], %r506;
	st.shared.u32 	[%r45+4], %r377;
$L__BB1_36:
	bar.sync 	0;
	and.b32  	%r52, %r1, 16;
	xor.b32  	%r53, %r1, 8;
	setp.le.u32 	%p42, %r53, %r1;
	xor.b32  	%r380, %r359, 64;
	add.s32 	%r54, %r361, %r380;
	@%p42 bra 	$L__BB1_41;
	setp.eq.s32 	%p43, %r52, 0;
	@%p43 bra 	$L__BB1_39;
	ld.shared.u32 	%r508, [%r5];
	ld.shared.u32 	%r507, [%r54];
	setp.lt.s32 	%p44, %r508, %r507;
	@%p44 bra 	$L__BB1_40;
	bra.uni 	$L__BB1_41;
$L__BB1_39:
	ld.shared.u32 	%r508, [%r5];
	ld.shared.u32 	%r507, [%r54];
	setp.le.s32 	%p45, %r508, %r507;
	@%p45 bra 	$L__BB1_41;
$L__BB1_40:
	ld.shared.u32 	%r382, [%r5+4];
	st.shared.u32 	[%r5], %r507;
	ld.shared.u32 	%r383, [%r54+4];
	st.shared.u32 	[%r5+4], %r383;
	st.shared.u32 	[%r54], %r508;
	st.shared.u32 	[%r54+4], %r382;
$L__BB1_41:
	setp.le.u32 	%p46, %r31, %r1;
	bar.sync 	0;
	@%p46 bra 	$L__BB1_46;
	setp.eq.s32 	%p47, %r52, 0;
	@%p47 bra 	$L__BB1_44;
	ld.shared.u32 	%r510, [%r5];
	ld.shared.u32 	%r509, [%r32];
	setp.lt.s32 	%p48, %r510, %r509;
	@%p48 bra 	$L__BB1_45;
	bra.uni 	$L__BB1_46;
$L__BB1_44:
	ld.shared.u32 	%r510, [%r5];
	ld.shared.u32 	%r509, [%r32];
	setp.le.s32 	%p49, %r510, %r509;
	@%p49 bra 	$L__BB1_46;
$L__BB1_45:
	ld.shared.u32 	%r384, [%r5+4];
	st.shared.u32 	[%r5], %r509;
	ld.shared.u32 	%r385, [%r32+4];
	st.shared.u32 	[%r5+4], %r385;
	st.shared.u32 	[%r32], %r510;
	st.shared.u32 	[%r32+4], %r384;
$L__BB1_46:
	setp.le.u32 	%p50, %r15, %r1;
	bar.sync 	0;
	@%p50 bra 	$L__BB1_51;
	setp.eq.s32 	%p51, %r52, 0;
	@%p51 bra 	$L__BB1_49;
	ld.shared.u32 	%r512, [%r5];
	ld.shared.u32 	%r511, [%r16];
	setp.lt.s32 	%p52, %r512, %r511;
	@%p52 bra 	$L__BB1_50;
	bra.uni 	$L__BB1_51;
$L__BB1_49:
	ld.shared.u32 	%r512, [%r5];
	ld.shared.u32 	%r511, [%r16];
	setp.le.s32 	%p53, %r512, %r511;
	@%p53 bra 	$L__BB1_51;
$L__BB1_50:
	ld.shared.u32 	%r386, [%r5+4];
	st.shared.u32 	[%r5], %r511;
	ld.shared.u32 	%r387, [%r16+4];
	st.shared.u32 	[%r5+4], %r387;
	st.shared.u32 	[%r16], %r512;
	st.shared.u32 	[%r16+4], %r386;
$L__BB1_51:
	setp.le.u32 	%p54, %r6, %r1;
	bar.sync 	0;
	@%p54 bra 	$L__BB1_56;
	setp.eq.s32 	%p55, %r52, 0;
	shl.b32 	%r388, %r6, 3;
	add.s32 	%r73, %r361, %r388;
	@%p55 bra 	$L__BB1_54;
	ld.shared.u32 	%r514, [%r5];
	ld.shared.u32 	%r513, [%r73];
	setp.lt.s32 	%p56, %r514, %r513;
	@%p56 bra 	$L__BB1_55;
	bra.uni 	$L__BB1_56;
$L__BB1_54:
	ld.shared.u32 	%r514, [%r5];
	ld.shared.u32 	%r513, [%r73];
	setp.le.s32 	%p57, %r514, %r513;
	@%p57 bra 	$L__BB1_56;
$L__BB1_55:
	ld.shared.u32 	%r390, [%r5+4];
	st.shared.u32 	[%r5], %r513;
	ld.shared.u32 	%r391, [%r73+4];
	st.shared.u32 	[%r5+4], %r391;
	st.shared.u32 	[%r73], %r514;
	st.shared.u32 	[%r73+4], %r390;
$L__BB1_56:
	bar.sync 	0;
	and.b32  	%r80, %r1, 32;
	xor.b32  	%r81, %r1, 16;
	setp.le.u32 	%p58, %r81, %r1;
	xor.b32  	%r393, %r359, 128;
	add.s32 	%r82, %r361, %r393;
	@%p58 bra 	$L__BB1_61;
	setp.eq.s32 	%p59, %r80, 0;
	@%p59 bra 	$L__BB1_59;
	ld.shared.u32 	%r516, [%r5];
	ld.shared.u32 	%r515, [%r82];
	setp.lt.s32 	%p60, %r516, %r515;
	@%p60 bra 	$L__BB1_60;
	bra.uni 	$L__BB1_61;
$L__BB1_59:
	ld.shared.u32 	%r516, [%r5];
	ld.shared.u32 	%r515, [%r82];
	setp.le.s32 	%p61, %r516, %r515;
	@%p61 bra 	$L__BB1_61;
$L__BB1_60:
	ld.shared.u32 	%r395, [%r5+4];
	st.shared.u32 	[%r5], %r515;
	ld.shared.u32 	%r396, [%r82+4];
	st.shared.u32 	[%r5+4], %r396;
	st.shared.u32 	[%r82], %r516;
	st.shared.u32 	[%r82+4], %r395;
$L__BB1_61:
	setp.le.u32 	%p62, %r53, %r1;
	bar.sync 	0;
	@%p62 bra 	$L__BB1_66;
	setp.eq.s32 	%p63, %r80, 0;
	@%p63 bra 	$L__BB1_64;
	ld.shared.u32 	%r518, [%r5];
	ld.shared.u32 	%r517, [%r54];
	setp.lt.s32 	%p64, %r518, %r517;
	@%p64 bra 	$L__BB1_65;
	bra.uni 	$L__BB1_66;
$L__BB1_64:
	ld.shared.u32 	%r518, [%r5];
	ld.shared.u32 	%r517, [%r54];
	setp.le.s32 	%p65, %r518, %r517;
	@%p65 bra 	$L__BB1_66;
$L__BB1_65:
	ld.shared.u32 	%r397, [%r5+4];
	st.shared.u32 	[%r5], %r517;
	ld.shared.u32 	%r398, [%r54+4];
	st.shared.u32 	[%r5+4], %r398;
	st.shared.u32 	[%r54], %r518;
	st.shared.u32 	[%r54+4], %r397;
$L__BB1_66:
	setp.le.u32 	%p66, %r31, %r1;
	bar.sync 	0;
	@%p66 bra 	$L__BB1_71;
	setp.eq.s32 	%p67, %r80, 0;
	@%p67 bra 	$L__BB1_69;
	ld.shared.u32 	%r520, [%r5];
	ld.shared.u32 	%r519, [%r32];
	setp.lt.s32 	%p68, %r520, %r519;
	@%p68 bra 	$L__BB1_70;
	bra.uni 	$L__BB1_71;
$L__BB1_69:
	ld.shared.u32 	%r520, [%r5];
	ld.shared.u32 	%r519, [%r32];
	setp.le.s32 	%p69, %r520, %r519;
	@%p69 bra 	$L__BB1_71;
$L__BB1_70:
	ld.shared.u32 	%r399, [%r5+4];
	st.shared.u32 	[%r5], %r519;
	ld.shared.u32 	%r400, [%r32+4];
	st.shared.u32 	[%r5+4], %r400;
	st.shared.u32 	[%r32], %r520;
	st.shared.u32 	[%r32+4], %r399;
$L__BB1_71:
	setp.le.u32 	%p70, %r15, %r1;
	bar.sync 	0;
	@%p70 bra 	$L__BB1_76;
	setp.eq.s32 	%p71, %r80, 0;
	@%p71 bra 	$L__BB1_74;
	ld.shared.u32 	%r522, [%r5];
	ld.shared.u32 	%r521, [%r16];
	setp.lt.s32 	%p72, %r522, %r521;
	@%p72 bra 	$L__BB1_75;
	bra.uni 	$L__BB1_76;
$L__BB1_74:
	ld.shared.u32 	%r522, [%r5];
	ld.shared.u32 	%r521, [%r16];
	setp.le.s32 	%p73, %r522, %r521;
	@%p73 bra 	$L__BB1_76;
$L__BB1_75:
	ld.shared.u32 	%r401, [%r5+4];
	st.shared.u32 	[%r5], %r521;
	ld.shared.u32 	%r402, [%r16+4];
	st.shared.u32 	[%r5+4], %r402;
	st.shared.u32 	[%r16], %r522;
	st.shared.u32 	[%r16+4], %r401;
$L__BB1_76:
	setp.le.u32 	%p74, %r6, %r1;
	bar.sync 	0;
	@%p74 bra 	$L__BB1_81;
	setp.eq.s32 	%p75, %r80, 0;
	shl.b32 	%r403, %r6, 3;
	add.s32 	%r107, %r361, %r403;
	@%p75 bra 	$L__BB1_79;
	ld.shared.u32 	%r524, [%r5];
	ld.shared.u32 	%r523, [%r107];
	setp.lt.s32 	%p76, %r524, %r523;
	@%p76 bra 	$L__BB1_80;
	bra.uni 	$L__BB1_81;
$L__BB1_79:
	ld.shared.u32 	%r524, [%r5];
	ld.shared.u32 	%r523, [%r107];
	setp.le.s32 	%p77, %r524, %r523;
	@%p77 bra 	$L__BB1_81;
$L__BB1_80:
	ld.shared.u32 	%r405, [%r5+4];
	st.shared.u32 	[%r5], %r523;
	ld.shared.u32 	%r406, [%r107+4];
	st.shared.u32 	[%r5+4], %r406;
	st.shared.u32 	[%r107], %r524;
	st.shared.u32 	[%r107+4], %r405;
$L__BB1_81:
	bar.sync 	0;
	and.b32  	%r114, %r1, 64;
	xor.b32  	%r115, %r1, 32;
	setp.le.u32 	%p78, %r115, %r1;
	xor.b32  	%r408, %r359, 256;
	add.s32 	%r116, %r361, %r408;
	@%p78 bra 	$L__BB1_86;
	setp.eq.s32 	%p79, %r114, 0;
	@%p79 bra 	$L__BB1_84;
	ld.shared.u32 	%r526, [%r5];
	ld.shared.u32 	%r525, [%r116];
	setp.lt.s32 	%p80, %r526, %r525;
	@%p80 bra 	$L__BB1_85;
	bra.uni 	$L__BB1_86;
$L__BB1_84:
	ld.shared.u32 	%r526, [%r5];
	ld.shared.u32 	%r525, [%r116];
	setp.le.s32 	%p81, %r526, %r525;
	@%p81 bra 	$L__BB1_86;
$L__BB1_85:
	ld.shared.u32 	%r410, [%r5+4];
	st.shared.u32 	[%r5], %r525;
	ld.shared.u32 	%r411, [%r116+4];
	st.shared.u32 	[%r5+4], %r411;
	st.shared.u32 	[%r116], %r526;
	st.shared.u32 	[%r116+4], %r410;
$L__BB1_86:
	setp.le.u32 	%p82, %r81, %r1;
	bar.sync 	0;
	@%p82 bra 	$L__BB1_91;
	setp.eq.s32 	%p83, %r114, 0;
	@%p83 bra 	$L__BB1_89;
	ld.shared.u32 	%r528, [%r5];
	ld.shared.u32 	%r527, [%r82];
	setp.lt.s32 	%p84, %r528, %r527;
	@%p84 bra 	$L__BB1_90;
	bra.uni 	$L__BB1_91;
$L__BB1_89:
	ld.shared.u32 	%r528, [%r5];
	ld.shared.u32 	%r527, [%r82];
	setp.le.s32 	%p85, %r528, %r527;
	@%p85 bra 	$L__BB1_91;
$L__BB1_90:
	ld.shared.u32 	%r412, [%r5+4];
	st.shared.u32 	[%r5], %r527;
	ld.shared.u32 	%r413, [%r82+4];
	st.shared.u32 	[%r5+4], %r413;
	st.shared.u32 	[%r82], %r528;
	st.shared.u32 	[%r82+4], %r412;
$L__BB1_91:
	setp.le.u32 	%p86, %r53, %r1;
	bar.sync 	0;
	@%p86 bra 	$L__BB1_96;
	setp.eq.s32 	%p87, %r114, 0;
	@%p87 bra 	$L__BB1_94;
	ld.shared.u32 	%r530, [%r5];
	ld.shared.u32 	%r529, [%r54];
	setp.lt.s32 	%p88, %r530, %r529;
	@%p88 bra 	$L__BB1_95;
	bra.uni 	$L__BB1_96;
$L__BB1_94:
	ld.shared.u32 	%r530, [%r5];
	ld.shared.u32 	%r529, [%r54];
	setp.le.s32 	%p89, %r530, %r529;
	@%p89 bra 	$L__BB1_96;
$L__BB1_95:
	ld.shared.u32 	%r414, [%r5+4];
	st.shared.u32 	[%r5], %r529;
	ld.shared.u32 	%r415, [%r54+4];
	st.shared.u32 	[%r5+4], %r415;
	st.shared.u32 	[%r54], %r530;
	st.shared.u32 	[%r54+4], %r414;
$L__BB1_96:
	setp.le.u32 	%p90, %r31, %r1;
	bar.sync 	0;
	@%p90 bra 	$L__BB1_101;
	setp.eq.s32 	%p91, %r114, 0;
	@%p91 bra 	$L__BB1_99;
	ld.shared.u32 	%r532, [%r5];
	ld.shared.u32 	%r531, [%r32];
	setp.lt.s32 	%p92, %r532, %r531;
	@%p92 bra 	$L__BB1_100;
	bra.uni 	$L__BB1_101;
$L__BB1_99:
	ld.shared.u32 	%r532, [%r5];
	ld.shared.u32 	%r531, [%r32];
	setp.le.s32 	%p93, %r532, %r531;
	@%p93 bra 	$L__BB1_101;
$L__BB1_100:
	ld.shared.u32 	%r416, [%r5+4];
	st.shared.u32 	[%r5], %r531;
	ld.shared.u32 	%r417, [%r32+4];
	st.shared.u32 	[%r5+4], %r417;
	st.shared.u32 	[%r32], %r532;
	st.shared.u32 	[%r32+4], %r416;
$L__BB1_101:
	setp.le.u32 	%p94, %r15, %r1;
	bar.sync 	0;
	@%p94 bra 	$L__BB1_106;
	setp.eq.s32 	%p95, %r114, 0;
	@%p95 bra 	$L__BB1_104;
	ld.shared.u32 	%r534, [%r5];
	ld.shared.u32 	%r533, [%r16];
	setp.lt.s32 	%p96, %r534, %r533;
	@%p96 bra 	$L__BB1_105;
	bra.uni 	$L__BB1_106;
$L__BB1_104:
	ld.shared.u32 	%r534, [%r5];
	ld.shared.u32 	%r533, [%r16];
	setp.le.s32 	%p97, %r534, %r533;
	@%p97 bra 	$L__BB1_106;
$L__BB1_105:
	ld.shared.u32 	%r418, [%r5+4];
	st.shared.u32 	[%r5], %r533;
	ld.shared.u32 	%r419, [%r16+4];
	st.shared.u32 	[%r5+4], %r419;
	st.shared.u32 	[%r16], %r534;
	st.shared.u32 	[%r16+4], %r418;
$L__BB1_106:
	setp.le.u32 	%p98, %r6, %r1;
	bar.sync 	0;
	@%p98 bra 	$L__BB1_111;
	setp.eq.s32 	%p99, %r114, 0;
	shl.b32 	%r420, %r6, 3;
	add.s32 	%r147, %r361, %r420;
	@%p99 bra 	$L__BB1_109;
	ld.shared.u32 	%r536, [%r5];
	ld.shared.u32 	%r535, [%r147];
	setp.lt.s32 	%p100, %r536, %r535;
	@%p100 bra 	$L__BB1_110;
	bra.uni 	$L__BB1_111;
$L__BB1_109:
	ld.shared.u32 	%r536, [%r5];
	ld.shared.u32 	%r535, [%r147];
	setp.le.s32 	%p101, %r536, %r535;
	@%p101 bra 	$L__BB1_111;
$L__BB1_110:
	ld.shared.u32 	%r422, [%r5+4];
	st.shared.u32 	[%r5], %r535;
	ld.shared.u32 	%r423, [%r147+4];
	st.shared.u32 	[%r5+4], %r423;
	st.shared.u32 	[%r147], %r536;
	st.shared.u32 	[%r147+4], %r422;
$L__BB1_111:
	bar.sync 	0;
	and.b32  	%r154, %r1, 128;
	xor.b32  	%r155, %r1, 64;
	setp.le.u32 	%p102, %r155, %r1;
	xor.b32  	%r425, %r359, 512;
	add.s32 	%r156, %r361, %r425;
	@%p102 bra 	$L__BB1_116;
	setp.eq.s32 	%p103, %r154, 0;
	@%p103 bra 	$L__BB1_114;
	ld.shared.u32 	%r538, [%r5];
	ld.shared.u32 	%r537, [%r156];
	setp.lt.s32 	%p104, %r538, %r537;
	@%p104 bra 	$L__BB1_115;
	bra.uni 	$L__BB1_116;
$L__BB1_114:
	ld.shared.u32 	%r538, [%r5];
	ld.shared.u32 	%r537, [%r156];
	setp.le.s32 	%p105, %r538, %r537;
	@%p105 bra 	$L__BB1_116;
$L__BB1_115:
	ld.shared.u32 	%r427, [%r5+4];
	st.shared.u32 	[%r5], %r537;
	ld.shared.u32 	%r428, [%r156+4];
	st.shared.u32 	[%r5+4], %r428;
	st.shared.u32 	[%r156], %r538;
	st.shared.u32 	[%r156+4], %r427;
$L__BB1_116:
	setp.le.u32 	%p106, %r115, %r1;
	bar.sync 	0;
	@%p106 bra 	$L__BB1_121;
	setp.eq.s32 	%p107, %r154, 0;
	@%p107 bra 	$L__BB1_119;
	ld.shared.u32 	%r540, [%r5];
	ld.shared.u32 	%r539, [%r116];
	setp.lt.s32 	%p108, %r540, %r539;
	@%p108 bra 	$L__BB1_120;
	bra.uni 	$L__BB1_121;
$L__BB1_119:
	ld.shared.u32 	%r540, [%r5];
	ld.shared.u32 	%r539, [%r116];
	setp.le.s32 	%p109, %r540, %r539;
	@%p109 bra 	$L__BB1_121;
$L__BB1_120:
	ld.shared.u32 	%r429, [%r5+4];
	st.shared.u32 	[%r5], %r539;
	ld.shared.u32 	%r430, [%r116+4];
	st.shared.u32 	[%r5+4], %r430;
	st.shared.u32 	[%r116], %r540;
	st.shared.u32 	[%r116+4], %r429;
$L__BB1_121:
	setp.le.u32 	%p110, %r81, %r1;
	bar.sync 	0;
	@%p110 bra 	$L__BB1_126;
	setp.eq.s32 	%p111, %r154, 0;
	@%p111 bra 	$L__BB1_124;
	ld.shared.u32 	%r542, [%r5];
	ld.shared.u32 	%r541, [%r82];
	setp.lt.s32 	%p112, %r542, %r541;
	@%p112 bra 	$L__BB1_125;
	bra.uni 	$L__BB1_126;
$L__BB1_124:
	ld.shared.u32 	%r542, [%r5];
	ld.shared.u32 	%r541, [%r82];
	setp.le.s32 	%p113, %r542, %r541;
	@%p113 bra 	$L__BB1_126;
$L__BB1_125:
	ld.shared.u32 	%r431, [%r5+4];
	st.shared.u32 	[%r5], %r541;
	ld.shared.u32 	%r432, [%r82+4];
	st.shared.u32 	[%r5+4], %r432;
	st.shared.u32 	[%r82], %r542;
	st.shared.u32 	[%r82+4], %r431;
$L__BB1_126:
	setp.le.u32 	%p114, %r53, %r1;
	bar.sync 	0;
	@%p114 bra 	$L__BB1_131;
	setp.eq.s32 	%p115, %r154, 0;
	@%p115 bra 	$L__BB1_129;
	ld.shared.u32 	%r544, [%r5];
	ld.shared.u32 	%r543, [%r54];
	setp.lt.s32 	%p116, %r544, %r543;
	@%p116 bra 	$L__BB1_130;
	bra.uni 	$L__BB1_131;
$L__BB1_129:
	ld.shared.u32 	%r544, [%r5];
	ld.shared.u32 	%r543, [%r54];
	setp.le.s32 	%p117, %r544, %r543;
	@%p117 bra 	$L__BB1_131;
$L__BB1_130:
	ld.shared.u32 	%r433, [%r5+4];
	st.shared.u32 	[%r5], %r543;
	ld.shared.u32 	%r434, [%r54+4];
	st.shared.u32 	[%r5+4], %r434;
	st.shared.u32 	[%r54], %r544;
	st.shared.u32 	[%r54+4], %r433;
$L__BB1_131:
	setp.le.u32 	%p118, %r31, %r1;
	bar.sync 	0;
	@%p118 bra 	$L__BB1_136;
	setp.eq.s32 	%p119, %r154, 0;
	@%p119 bra 	$L__BB1_134;
	ld.shared.u32 	%r546, [%r5];
	ld.shared.u32 	%r545, [%r32];
	setp.lt.s32 	%p120, %r546, %r545;
	@%p120 bra 	$L__BB1_135;
	bra.uni 	$L__BB1_136;
$L__BB1_134:
	ld.shared.u32 	%r546, [%r5];
	ld.shared.u32 	%r545, [%r32];
	setp.le.s32 	%p121, %r546, %r545;
	@%p121 bra 	$L__BB1_136;
$L__BB1_135:
	ld.shared.u32 	%r435, [%r5+4];
	st.shared.u32 	[%r5], %r545;
	ld.shared.u32 	%r436, [%r32+4];
	st.shared.u32 	[%r5+4], %r436;
	st.shared.u32 	[%r32], %r546;
	st.shared.u32 	[%r32+4], %r435;
$L__BB1_136:
	setp.le.u32 	%p122, %r15, %r1;
	bar.sync 	0;
	@%p122 bra 	$L__BB1_141;
	setp.eq.s32 	%p123, %r154, 0;
	@%p123 bra 	$L__BB1_139;
	ld.shared.u32 	%r548, [%r5];
	ld.shared.u32 	%r547, [%r16];
	setp.lt.s32 	%p124, %r548, %r547;
	@%p124 bra 	$L__BB1_140;
	bra.uni 	$L__BB1_141;
$L__BB1_139:
	ld.shared.u32 	%r548, [%r5];
	ld.shared.u32 	%r547, [%r16];
	setp.le.s32 	%p125, %r548, %r547;
	@%p125 bra 	$L__BB1_141;
$L__BB1_140:
	ld.shared.u32 	%r437, [%r5+4];
	st.shared.u32 	[%r5], %r547;
	ld.shared.u32 	%r438, [%r16+4];
	st.shared.u32 	[%r5+4], %r438;
	st.shared.u32 	[%r16], %r548;
	st.shared.u32 	[%r16+4], %r437;
$L__BB1_141:
	setp.le.u32 	%p126, %r6, %r1;
	bar.sync 	0;
	@%p126 bra 	$L__BB1_146;
	setp.eq.s32 	%p127, %r154, 0;
	shl.b32 	%r439, %r6, 3;
	add.s32 	%r193, %r361, %r439;
	@%p127 bra 	$L__BB1_144;
	ld.shared.u32 	%r550, [%r5];
	ld.shared.u32 	%r549, [%r193];
	setp.lt.s32 	%p128, %r550, %r549;
	@%p128 bra 	$L__BB1_145;
	bra.uni 	$L__BB1_146;
$L__BB1_144:
	ld.shared.u32 	%r550, [%r5];
	ld.shared.u32 	%r549, [%r193];
	setp.le.s32 	%p129, %r550, %r549;
	@%p129 bra 	$L__BB1_146;
$L__BB1_145:
	ld.shared.u32 	%r441, [%r5+4];
	st.shared.u32 	[%r5], %r549;
	ld.shared.u32 	%r442, [%r193+4];
	st.shared.u32 	[%r5+4], %r442;
	st.shared.u32 	[%r193], %r550;
	st.shared.u32 	[%r193+4], %r441;
$L__BB1_146:
	bar.sync 	0;
	and.b32  	%r200, %r1, 256;
	xor.b32  	%r201, %r1, 128;
	setp.le.u32 	%p130, %r201, %r1;
	xor.b32  	%r444, %r359, 1024;
	add.s32 	%r202, %r361, %r444;
	@%p130 bra 	$L__BB1_151;
	setp.eq.s32 	%p131, %r200, 0;
	@%p131 bra 	$L__BB1_149;
	ld.shared.u32 	%r552, [%r5];
	ld.shared.u32 	%r551, [%r202];
	setp.lt.s32 	%p132, %r552, %r551;
	@%p132 bra 	$L__BB1_150;
	bra.uni 	$L__BB1_151;
$L__BB1_149:
	ld.shared.u32 	%r552, [%r5];
	ld.shared.u32 	%r551, [%r202];
	setp.le.s32 	%p133, %r552, %r551;
	@%p133 bra 	$L__BB1_151;
$L__BB1_150:
	ld.shared.u32 	%r446, [%r5+4];
	st.shared.u32 	[%r5], %r551;
	ld.shared.u32 	%r447, [%r202+4];
	st.shared.u32 	[%r5+4], %r447;
	st.shared.u32 	[%r202], %r552;
	st.shared.u32 	[%r202+4], %r446;
$L__BB1_151:
	bar.sync 	0;
	@%p102 bra 	$L__BB1_156;
	setp.eq.s32 	%p135, %r200, 0;
	@%p135 bra 	$L__BB1_154;
	ld.shared.u32 	%r554, [%r5];
	ld.shared.u32 	%r553, [%r156];
	setp.lt.s32 	%p136, %r554, %r553;
	@%p136 bra 	$L__BB1_155;
	bra.uni 	$L__BB1_156;
$L__BB1_154:
	ld.shared.u32 	%r554, [%r5];
	ld.shared.u32 	%r553, [%r156];
	setp.le.s32 	%p137, %r554, %r553;
	@%p137 bra 	$L__BB1_156;
$L__BB1_155:
	ld.shared.u32 	%r448, [%r5+4];
	st.shared.u32 	[%r5], %r553;
	ld.shared.u32 	%r449, [%r156+4];
	st.shared.u32 	[%r5+4], %r449;
	st.shared.u32 	[%r156], %r554;
	st.shared.u32 	[%r156+4], %r448;
$L__BB1_156:
	bar.sync 	0;
	@%p106 bra 	$L__BB1_161;
	setp.eq.s32 	%p139, %r200, 0;
	@%p139 bra 	$L__BB1_159;
	ld.shared.u32 	%r556, [%r5];
	ld.shared.u32 	%r555, [%r116];
	setp.lt.s32 	%p140, %r556, %r555;
	@%p140 bra 	$L__BB1_160;
	bra.uni 	$L__BB1_161;
$L__BB1_159:
	ld.shared.u32 	%r556, [%r5];
	ld.shared.u32 	%r555, [%r116];
	setp.le.s32 	%p141, %r556, %r555;
	@%p141 bra 	$L__BB1_161;
$L__BB1_160:
	ld.shared.u32 	%r450, [%r5+4];
	st.shared.u32 	[%r5], %r555;
	ld.shared.u32 	%r451, [%r116+4];
	st.shared.u32 	[%r5+4], %r451;
	st.shared.u32 	[%r116], %r556;
	st.shared.u32 	[%r116+4], %r450;
$L__BB1_161:
	bar.sync 	0;
	@%p110 bra 	$L__BB1_166;
	setp.eq.s32 	%p143, %r200, 0;
	@%p143 bra 	$L__BB1_164;
	ld.shared.u32 	%r558, [%r5];
	ld.shared.u32 	%r557, [%r82];
	setp.lt.s32 	%p144, %r558, %r557;
	@%p144 bra 	$L__BB1_165;
	bra.uni 	$L__BB1_166;
$L__BB1_164:
	ld.shared.u32 	%r558, [%r5];
	ld.shared.u32 	%r557, [%r82];
	setp.le.s32 	%p145, %r558, %r557;
	@%p145 bra 	$L__BB1_166;
$L__BB1_165:
	ld.shared.u32 	%r452, [%r5+4];
	st.shared.u32 	[%r5], %r557;
	ld.shared.u32 	%r453, [%r82+4];
	st.shared.u32 	[%r5+4], %r453;
	st.shared.u32 	[%r82], %r558;
	st.shared.u32 	[%r82+4], %r452;
$L__BB1_166:
	bar.sync 	0;
	@%p114 bra 	$L__BB1_171;
	setp.eq.s32 	%p147, %r200, 0;
	@%p147 bra 	$L__BB1_169;
	ld.shared.u32 	%r560, [%r5];
	ld.shared.u32 	%r559, [%r54];
	setp.lt.s32 	%p148, %r560, %r559;
	@%p148 bra 	$L__BB1_170;
	bra.uni 	$L__BB1_171;
$L__BB1_169:
	ld.shared.u32 	%r560, [%r5];
	ld.shared.u32 	%r559, [%r54];
	setp.le.s32 	%p149, %r560, %r559;
	@%p149 bra 	$L__BB1_171;
$L__BB1_170:
	ld.shared.u32 	%r454, [%r5+4];
	st.shared.u32 	[%r5], %r559;
	ld.shared.u32 	%r455, [%r54+4];
	st.shared.u32 	[%r5+4], %r455;
	st.shared.u32 	[%r54], %r560;
	st.shared.u32 	[%r54+4], %r454;
$L__BB1_171:
	bar.sync 	0;
	@%p118 bra 	$L__BB1_176;
	setp.eq.s32 	%p151, %r200, 0;
	@%p151 bra 	$L__BB1_174;
	ld.shared.u32 	%r562, [%r5];
	ld.shared.u32 	%r561, [%r32];
	setp.lt.s32 	%p152, %r562, %r561;
	@%p152 bra 	$L__BB1_175;
	bra.uni 	$L__BB1_176;
$L__BB1_174:
	ld.shared.u32 	%r562, [%r5];
	ld.shared.u32 	%r561, [%r32];
	setp.le.s32 	%p153, %r562, %r561;
	@%p153 bra 	$L__BB1_176;
$L__BB1_175:
	ld.shared.u32 	%r456, [%r5+4];
	st.shared.u32 	[%r5], %r561;
	ld.shared.u32 	%r457, [%r32+4];
	st.shared.u32 	[%r5+4], %r457;
	st.shared.u32 	[%r32], %r562;
	st.shared.u32 	[%r32+4], %r456;
$L__BB1_176:
	bar.sync 	0;
	@%p122 bra 	$L__BB1_181;
	setp.eq.s32 	%p155, %r200, 0;
	@%p155 bra 	$L__BB1_179;
	ld.shared.u32 	%r564, [%r5];
	ld.shared.u32 	%r563, [%r16];
	setp.lt.s32 	%p156, %r564, %r563;
	@%p156 bra 	$L__BB1_180;
	bra.uni 	$L__BB1_181;
$L__BB1_179:
	ld.shared.u32 	%r564, [%r5];
	ld.shared.u32 	%r563, [%r16];
	setp.le.s32 	%p157, %r564, %r563;
	@%p157 bra 	$L__BB1_181;
$L__BB1_180:
	ld.shared.u32 	%r458, [%r5+4];
	st.shared.u32 	[%r5], %r563;
	ld.shared.u32 	%r459, [%r16+4];
	st.shared.u32 	[%r5+4], %r459;
	st.shared.u32 	[%r16], %r564;
	st.shared.u32 	[%r16+4], %r458;
$L__BB1_181:
	setp.le.u32 	%p158, %r6, %r1;
	bar.sync 	0;
	@%p158 bra 	$L__BB1_186;
	setp.eq.s32 	%p159, %r200, 0;
	shl.b32 	%r460, %r6, 3;
	add.s32 	%r245, %r361, %r460;
	@%p159 bra 	$L__BB1_184;
	ld.shared.u32 	%r566, [%r5];
	ld.shared.u32 	%r565, [%r245];
	setp.lt.s32 	%p160, %r566, %r565;
	@%p160 bra 	$L__BB1_185;
	bra.uni 	$L__BB1_186;
$L__BB1_184:
	ld.shared.u32 	%r566, [%r5];
	ld.shared.u32 	%r565, [%r245];
	setp.le.s32 	%p161, %r566, %r565;
	@%p161 bra 	$L__BB1_186;
$L__BB1_185:
	ld.shared.u32 	%r462, [%r5+4];
	st.shared.u32 	[%r5], %r565;
	ld.shared.u32 	%r463, [%r245+4];
	st.shared.u32 	[%r5+4], %r463;
	st.shared.u32 	[%r245], %r566;
	st.shared.u32 	[%r245+4], %r462;
$L__BB1_186:
	bar.sync 	0;
	and.b32  	%r252, %r1, 512;
	xor.b32  	%r253, %r1, 256;
	setp.le.u32 	%p162, %r253, %r1;
	@%p162 bra 	$L__BB1_191;
	setp.eq.s32 	%p163, %r252, 0;
	shl.b32 	%r464, %r253, 3;
	add.s32 	%r254, %r361, %r464;
	@%p163 bra 	$L__BB1_189;
	ld.shared.u32 	%r568, [%r5];
	ld.shared.u32 	%r567, [%r254];
	setp.lt.s32 	%p164, %r568, %r567;
	@%p164 bra 	$L__BB1_190;
	bra.uni 	$L__BB1_191;
$L__BB1_189:
	ld.shared.u32 	%r568, [%r5];
	ld.shared.u32 	%r567, [%r254];
	setp.le.s32 	%p165, %r568, %r567;
	@%p165 bra 	$L__BB1_191;
$L__BB1_190:
	ld.shared.u32 	%r466, [%r5+4];
	st.shared.u32 	[%r5], %r567;
	ld.shared.u32 	%r467, [%r254+4];
	st.shared.u32 	[%r5+4], %r467;
	st.shared.u32 	[%r254], %r568;
	st.shared.u32 	[%r254+4], %r466;
$L__BB1_191:
	setp.le.u32 	%p166, %r201, %r1;
	bar.sync 	0;
	@%p166 bra 	$L__BB1_196;
	setp.eq.s32 	%p167, %r252, 0;
	@%p167 bra 	$L__BB1_194;
	ld.shared.u32 	%r570, [%r5];
	ld.shared.u32 	%r569, [%r202];
	setp.lt.s32 	%p168, %r570, %r569;
	@%p168 bra 	$L__BB1_195;
	bra.uni 	$L__BB1_196;
$L__BB1_194:
	ld.shared.u32 	%r570, [%r5];
	ld.shared.u32 	%r569, [%r202];
	setp.le.s32 	%p169, %r570, %r569;
	@%p169 bra 	$L__BB1_196;
$L__BB1_195:
	ld.shared.u32 	%r468, [%r5+4];
	st.shared.u32 	[%r5], %r569;
	ld.shared.u32 	%r469, [%r202+4];
	st.shared.u32 	[%r5+4], %r469;
	st.shared.u32 	[%r202], %r570;
	st.shared.u32 	[%r202+4], %r468;
$L__BB1_196:
	setp.le.u32 	%p170, %r155, %r1;
	bar.sync 	0;
	@%p170 bra 	$L__BB1_201;
	setp.eq.s32 	%p171, %r252, 0;
	@%p171 bra 	$L__BB1_199;
	ld.shared.u32 	%r572, [%r5];
	ld.shared.u32 	%r571, [%r156];
	setp.lt.s32 	%p172, %r572, %r571;
	@%p172 bra 	$L__BB1_200;
	bra.uni 	$L__BB1_201;
$L__BB1_199:
	ld.shared.u32 	%r572, [%r5];
	ld.shared.u32 	%r571, [%r156];
	setp.le.s32 	%p173, %r572, %r571;
	@%p173 bra 	$L__BB1_201;
$L__BB1_200:
	ld.shared.u32 	%r470, [%r5+4];
	st.shared.u32 	[%r5], %r571;
	ld.shared.u32 	%r471, [%r156+4];
	st.shared.u32 	[%r5+4], %r471;
	st.shared.u32 	[%r156], %r572;
	st.shared.u32 	[%r156+4], %r470;
$L__BB1_201:
	setp.le.u32 	%p174, %r115, %r1;
	bar.sync 	0;
	@%p174 bra 	$L__BB1_206;
	setp.eq.s32 	%p175, %r252, 0;
	@%p175 bra 	$L__BB1_204;
	ld.shared.u32 	%r574, [%r5];
	ld.shared.u32 	%r573, [%r116];
	setp.lt.s32 	%p176, %r574, %r573;
	@%p176 bra 	$L__BB1_205;
	bra.uni 	$L__BB1_206;
$L__BB1_204:
	ld.shared.u32 	%r574, [%r5];
	ld.shared.u32 	%r573, [%r116];
	setp.le.s32 	%p177, %r574, %r573;
	@%p177 bra 	$L__BB1_206;
$L__BB1_205:
	ld.shared.u32 	%r472, [%r5+4];
	st.shared.u32 	[%r5], %r573;
	ld.shared.u32 	%r473, [%r116+4];
	st.shared.u32 	[%r5+4], %r473;
	st.shared.u32 	[%r116], %r574;
	st.shared.u32 	[%r116+4], %r472;
$L__BB1_206:
	setp.le.u32 	%p178, %r81, %r1;
	bar.sync 	0;
	@%p178 bra 	$L__BB1_211;
	setp.eq.s32 	%p179, %r252, 0;
	@%p179 bra 	$L__BB1_209;
	ld.shared.u32 	%r576, [%r5];
	ld.shared.u32 	%r575, [%r82];
	setp.lt.s32 	%p180, %r576, %r575;
	@%p180 bra 	$L__BB1_210;
	bra.uni 	$L__BB1_211;
$L__BB1_209:
	ld.shared.u32 	%r576, [%r5];
	ld.shared.u32 	%r575, [%r82];
	setp.le.s32 	%p181, %r576, %r575;
	@%p181 bra 	$L__BB1_211;
$L__BB1_210:
	ld.shared.u32 	%r474, [%r5+4];
	st.shared.u32 	[%r5], %r575;
	ld.shared.u32 	%r475, [%r82+4];
	st.shared.u32 	[%r5+4], %r475;
	st.shared.u32 	[%r82], %r576;
	st.shared.u32 	[%r82+4], %r474;
$L__BB1_211:
	setp.le.u32 	%p182, %r53, %r1;
	bar.sync 	0;
	@%p182 bra 	$L__BB1_216;
	setp.eq.s32 	%p183, %r252, 0;
	@%p183 bra 	$L__BB1_214;
	ld.shared.u32 	%r578, [%r5];
	ld.shared.u32 	%r577, [%r54];
	setp.lt.s32 	%p184, %r578, %r577;
	@%p184 bra 	$L__BB1_215;
	bra.uni 	$L__BB1_216;
$L__BB1_214:
	ld.shared.u32 	%r578, [%r5];
	ld.shared.u32 	%r577, [%r54];
	setp.le.s32 	%p185, %r578, %r577;
	@%p185 bra 	$L__BB1_216;
$L__BB1_215:
	ld.shared.u32 	%r476, [%r5+4];
	st.shared.u32 	[%r5], %r577;
	ld.shared.u32 	%r477, [%r54+4];
	st.shared.u32 	[%r5+4], %r477;
	st.shared.u32 	[%r54], %r578;
	st.shared.u32 	[%r54+4], %r476;
$L__BB1_216:
	setp.le.u32 	%p186, %r31, %r1;
	bar.sync 	0;
	@%p186 bra 	$L__BB1_221;
	setp.eq.s32 	%p187, %r252, 0;
	@%p187 bra 	$L__BB1_219;
	ld.shared.u32 	%r580, [%r5];
	ld.shared.u32 	%r579, [%r32];
	setp.lt.s32 	%p188, %r580, %r579;
	@%p188 bra 	$L__BB1_220;
	bra.uni 	$L__BB1_221;
$L__BB1_219:
	ld.shared.u32 	%r580, [%r5];
	ld.shared.u32 	%r579, [%r32];
	setp.le.s32 	%p189, %r580, %r579;
	@%p189 bra 	$L__BB1_221;
$L__BB1_220:
	ld.shared.u32 	%r478, [%r5+4];
	st.shared.u32 	[%r5], %r579;
	ld.shared.u32 	%r479, [%r32+4];
	st.shared.u32 	[%r5+4], %r479;
	st.shared.u32 	[%r32], %r580;
	st.shared.u32 	[%r32+4], %r478;
$L__BB1_221:
	setp.le.u32 	%p190, %r15, %r1;
	bar.sync 	0;
	@%p190 bra 	$L__BB1_226;
	setp.eq.s32 	%p191, %r252, 0;
	@%p191 bra 	$L__BB1_224;
	ld.shared.u32 	%r582, [%r5];
	ld.shared.u32 	%r581, [%r16];
	setp.lt.s32 	%p192, %r582, %r581;
	@%p192 bra 	$L__BB1_225;
	bra.uni 	$L__BB1_226;
$L__BB1_224:
	ld.shared.u32 	%r582, [%r5];
	ld.shared.u32 	%r581, [%r16];
	setp.le.s32 	%p193, %r582, %r581;
	@%p193 bra 	$L__BB1_226;
$L__BB1_225:
	ld.shared.u32 	%r480, [%r5+4];
	st.shared.u32 	[%r5], %r581;
	ld.shared.u32 	%r481, [%r16+4];
	st.shared.u32 	[%r5+4], %r481;
	st.shared.u32 	[%r16], %r582;
	st.shared.u32 	[%r16+4], %r480;
$L__BB1_226:
	setp.le.u32 	%p194, %r6, %r1;
	bar.sync 	0;
	@%p194 bra 	$L__BB1_231;
	setp.eq.s32 	%p195, %r252, 0;
	shl.b32 	%r482, %r6, 3;
	add.s32 	%r303, %r361, %r482;
	@%p195 bra 	$L__BB1_229;
	ld.shared.u32 	%r584, [%r5];
	ld.shared.u32 	%r583, [%r303];
	setp.lt.s32 	%p196, %r584, %r583;
	@%p196 bra 	$L__BB1_230;
	bra.uni 	$L__BB1_231;
$L__BB1_229:
	ld.shared.u32 	%r584, [%r5];
	ld.shared.u32 	%r583, [%r303];
	setp.le.s32 	%p197, %r584, %r583;
	@%p197 bra 	$L__BB1_231;
$L__BB1_230:
	ld.shared.u32 	%r484, [%r5+4];
	st.shared.u32 	[%r5], %r583;
	ld.shared.u32 	%r485, [%r303+4];
	st.shared.u32 	[%r5+4], %r485;
	st.shared.u32 	[%r303], %r584;
	st.shared.u32 	[%r303+4], %r484;
$L__BB1_231:
	bar.sync 	0;
$L__BB1_232:
	setp.lt.u32 	%p198, %r4, 512;
	@%p198 bra 	$L__BB1_234;
	ld.shared.u32 	%r585, [%r5+4];
$L__BB1_234:
	setp.ge.u32 	%p199, %r585, %r318;
	@%p199 bra 	$L__BB1_240;
	mul.wide.u32 	%rd18, %r585, 4;
	add.s64 	%rd19, %rd2, %rd18;
	ld.global.u32 	%r486, [%rd19];
	setp.ne.s32 	%p200, %r486, %r317;
	add.s64 	%rd3, %rd1, %rd18;
	ld.global.u32 	%r487, [%rd3+4];
	ld.global.u32 	%r488, [%rd3];
	sub.s32 	%r489, %r487, %r488;
	setp.lt.s32 	%p201, %r489, 1;
	or.pred  	%p202, %p200, %p201;
	@%p202 bra 	$L__BB1_240;
	ld.param.u64 	%rd27, [_Z15broadcast_graphiiPiS_S_S_S__param_6];
	ld.param.u64 	%rd26, [_Z15broadcast_graphiiPiS_S_S_S__param_5];
	ld.param.u64 	%rd25, [_Z15broadcast_graphiiPiS_S_S_S__param_4];
	add.s32 	%r313, %r317, 1;
	cvta.to.global.u64 	%rd4, %rd25;
	cvta.to.global.u64 	%rd5, %rd26;
	cvta.to.global.u64 	%rd6, %rd27;
	mov.b32 	%r586, 0;
$L__BB1_237:
	ld.global.u32 	%r491, [%rd3];
	add.s32 	%r492, %r491, %r586;
	mul.wide.s32 	%rd20, %r492, 4;
	add.s64 	%rd21, %rd4, %rd20;
	ld.global.u32 	%r315, [%rd21];
	mul.wide.s32 	%rd22, %r315, 4;
	add.s64 	%rd7, %rd2, %rd22;
	ld.global.u32 	%r493, [%rd7];
	setp.gt.s32 	%p203, %r493, -1;
	@%p203 bra 	$L__BB1_239;
	st.global.u32 	[%rd7], %r313;
	add.s64 	%rd24, %rd5, %rd22;
	st.global.u32 	[%rd24], %r585;
	mov.b32 	%r494, 0;
	st.global.u32 	[%rd6], %r494;
$L__BB1_239:
	add.s32 	%r586, %r586, 1;
	setp.gt.s32 	%p204, %r489, %r586;
	@%p204 bra 	$L__BB1_237;
$L__BB1_240:
	ret;

}


// ===== COMPILED SASS (sm_100) =====

	.target	sm_100

	.elftype	@"ET_EXEC"


//--------------------- .note.nv.tkinfo           --------------------------
	.section	.note.nv.tkinfo,"",@"SHT_NOTE"
	.sectionflags	@"SHF_NOTE_NV_TKINFO"
	.tkinfo
        /*0018*/ 	.word	0x00000002
        /*0030*/ 	.string	""
        /*0030*/ 	.string	"ptxas"
        /*0030*/ 	.string	"Cuda compilation tools, release 13.0, V13.0.88"
        /*0030*/ 	.string	"Build cuda_13.0.r13.0/compiler.36424714_0"
        /*0030*/ 	.string	"-arch sm_100 -m 64 "



//--------------------- .note.nv.cuinfo           --------------------------
	.section	.note.nv.cuinfo,"",@"SHT_NOTE"
	.sectionflags	@"SHF_NOTE_NV_CUINFO"
        /*0018*/ 	.short	0x0002
        /*001a*/ 	.short	0x0064
        /*001c*/ 	.short	0x0082
	.zero		2


//--------------------- .nv.info                  --------------------------
	.section	.nv.info,"",@"SHT_CUDA_INFO"
	.align	4


	//----- nvinfo : EIATTR_REGCOUNT
	.align		4
        /*0000*/ 	.byte	0x04, 0x2f
        /*0002*/ 	.short	(.L_1 - .L_0)
	.align		4
.L_0:
        /*0004*/ 	.word	index@(_Z16initialize_graphiPiS_i)
        /*0008*/ 	.word	0x0000000c


	//----- nvinfo : EIATTR_FRAME_SIZE
	.align		4
.L_1:
        /*000c*/ 	.byte	0x04, 0x11
        /*000e*/ 	.short	(.L_3 - .L_2)
	.align		4
.L_2:
        /*0010*/ 	.word	index@(_Z16initialize_graphiPiS_i)
        /*0014*/ 	.word	0x00000000


	//----- nvinfo : EIATTR_REGCOUNT
	.align		4
.L_3:
        /*0018*/ 	.byte	0x04, 0x2f
        /*001a*/ 	.short	(.L_5 - .L_4)
	.align		4
.L_4:
        /*001c*/ 	.word	index@(_Z15broadcast_graphiiPiS_S_S_S_)
        /*0020*/ 	.word	0x0000001a


	//----- nvinfo : EIATTR_FRAME_SIZE
	.align		4
.L_5:
        /*0024*/ 	.byte	0x04, 0x11
        /*0026*/ 	.short	(.L_7 - .L_6)
	.align		4
.L_6:
        /*0028*/ 	.word	index@(_Z15broadcast_graphiiPiS_S_S_S_)
        /*002c*/ 	.word	0x00000000


	//----- nvinfo : EIATTR_MIN_STACK_SIZE
	.align		4
.L_7:
        /*0030*/ 	.byte	0x04, 0x12
        /*0032*/ 	.short	(.L_9 - .L_8)
	.align		4
.L_8:
        /*0034*/ 	.word	index@(_Z15broadcast_graphiiPiS_S_S_S_)
        /*0038*/ 	.word	0x00000000


	//----- nvinfo : EIATTR_MIN_STACK_SIZE
	.align		4
.L_9:
        /*003c*/ 	.byte	0x04, 0x12
        /*003e*/ 	.short	(.L_11 - .L_10)
	.align		4
.L_10:
        /*0040*/ 	.word	index@(_Z16initialize_graphiPiS_i)
        /*0044*/ 	.word	0x00000000
.L_11:


//--------------------- .nv.compat                --------------------------
	.section	.nv.compat,"",@"SHT_CUDA_COMPAT_INFO"
	.align	4
        /*0000*/ 	.byte	0x02, 0x09, 0x00, 0x00, 0x02, 0x02, 0x01, 0x00, 0x02, 0x05, 0x05, 0x00, 0x03, 0x07, 0x01, 0x01
        /*0010*/ 	.byte	0x02, 0x03, 0x00, 0x00, 0x02, 0x06, 0x01, 0x00, 0x04, 0x0b, 0x08, 0x00, 0x09, 0x00, 0x00, 0x00
        /*0020*/ 	.byte	0x00, 0x00, 0x00, 0x00


//--------------------- .nv.info._Z15broadcast_graphiiPiS_S_S_S_ --------------------------
	.section	.nv.info._Z15broadcast_graphiiPiS_S_S_S_,"",@"SHT_CUDA_INFO"
	.sectionflags	@""
	.align	4


	//----- nvinfo : EIATTR_CUDA_API_VERSION
	.align		4
        /*0000*/ 	.byte	0x04, 0x37
        /*0002*/ 	.short	(.L_13 - .L_12)
.L_12:
        /*0004*/ 	.word	0x00000082


	//----- nvinfo : EIATTR_KPARAM_INFO
	.align		4
.L_13:
        /*0008*/ 	.byte	0x04, 0x17
        /*000a*/ 	.short	(.L_15 - .L_14)
.L_14:
        /*000c*/ 	.word	0x00000000
        /*0010*/ 	.short	0x0006
        /*0012*/ 	.short	0x0028
        /*0014*/ 	.byte	0x00, 0xf5, 0x21, 0x00


	//----- nvinfo : EIATTR_KPARAM_INFO
	.align		4
.L_15:
        /*0018*/ 	.byte	0x04, 0x17
        /*001a*/ 	.short	(.L_17 - .L_16)
.L_16:
        /*001c*/ 	.word	0x00000000
        /*0020*/ 	.short	0x0005
        /*0022*/ 	.short	0x0020
        /*0024*/ 	.byte	0x00, 0xf5, 0x21, 0x00


	//----- nvinfo : EIATTR_KPARAM_INFO
	.align		4
.L_17:
        /*0028*/ 	.byte	0x04, 0x17
        /*002a*/ 	.short	(.L_19 - .L_18)
.L_18:
        /*002c*/ 	.word	0x00000000
        /*0030*/ 	.short	0x0004
        /*0032*/ 	.short	0x0018
        /*0034*/ 	.byte	0x00, 0xf5, 0x21, 0x00


	//----- nvinfo : EIATTR_KPARAM_INFO
	.align		4
.L_19:
        /*0038*/ 	.byte	0x04, 0x17
        /*003a*/ 	.short	(.L_21 - .L_20)
.L_20:
        /*003c*/ 	.word	0x00000000
        /*0040*/ 	.short	0x0003
        /*0042*/ 	.short	0x0010
        /*0044*/ 	.byte	0x00, 0xf5, 0x21, 0x00


	//----- nvinfo : EIATTR_KPARAM_INFO
	.align		4
.L_21:
        /*0048*/ 	.byte	0x04, 0x17
        /*004a*/ 	.short	(.L_23 - .L_22)
.L_22:
        /*004c*/ 	.word	0x00000000
        /*0050*/ 	.short	0x0002
        /*0052*/ 	.short	0x0008
        /*0054*/ 	.byte	0x00, 0xf5, 0x21, 0x00


	//----- nvinfo : EIATTR_KPARAM_INFO
	.align		4
.L_23:
        /*0058*/ 	.byte	0x04, 0x17
        /*005a*/ 	.short	(.L_25 - .L_24)
.L_24:
        /*005c*/ 	.word	0x00000000
        /*0060*/ 	.short	0x0001
        /*0062*/ 	.short	0x0004
        /*0064*/ 	.byte	0x00, 0xf0, 0x11, 0x00


	//----- nvinfo : EIATTR_KPARAM_INFO
	.align		4
.L_25:
        /*0068*/ 	.byte	0x04, 0x17
        /*006a*/ 	.short	(.L_27 - .L_26)
.L_26:
        /*006c*/ 	.word	0x00000000
        /*0070*/ 	.short	0x0000
        /*0072*/ 	.short	0x0000
        /*0074*/ 	.byte	0x00, 0xf0, 0x11, 0x00


	//----- nvinfo : EIATTR_SPARSE_MMA_MASK
	.align		4
.L_27:
        /*0078*/ 	.byte	0x03, 0x50
        /*007a*/ 	.short	0x0000


	//----- nvinfo : EIATTR_MAXREG_COUNT
	.align		4
        /*007c*/ 	.byte	0x03, 0x1b
        /*007e*/ 	.short	0x00ff


	//----- nvinfo : EIATTR_NUM_BARRIERS
	.align		4
        /*0080*/ 	.byte	0x02, 0x4c
        /*0082*/ 	.byte	0x01
	.zero		1


	//----- nvinfo : EIATTR_MERCURY_ISA_VERSION
	.align		4
        /*0084*/ 	.byte	0x03, 0x5f
        /*0086*/ 	.short	0x0101


	//----- nvinfo : EIATTR_COOP_GROUP_MASK_REGIDS
	.align		4
        /*0088*/ 	.byte	0x04, 0x29
        /*008a*/ 	.short	(.L_29 - .L_28)


	//   ....[0]....
.L_28:
        /*008c*/ 	.word	0xffffffff


	//   ....[1]....
        /*0090*/ 	.word	0xffffffff


	//   ....[2]....
        /*0094*/ 	.word	0xffffffff


	//   ....[3]....
        /*0098*/ 	.word	0xffffffff


	//   ....[4]....
        /*009c*/ 	.word	0xffffffff


	//   ....[5]....
        /*00a0*/ 	.word	0xffffffff


	//   ....[6]....
        /*00a4*/ 	.word	0xffffffff


	//   ....[7]....
        /*00a8*/ 	.word	0xffffffff


	//   ....[8]....
        /*00ac*/ 	.word	0xffffffff


	//----- nvinfo : EIATTR_COOP_GROUP_INSTR_OFFSETS
	.align		4
.L_29:
        /*00b0*/ 	.byte	0x04, 0x28
        /*00b2*/ 	.short	(.L_31 - .L_30)


	//   ....[0]....
.L_30:
        /*00b4*/ 	.word	0x00000200


	//   ....[1]....
        /*00b8*/ 	.word	0x00000230


	//   ....[2]....
        /*00bc*/ 	.word	0x00000240


	//   ....[3]....
        /*00c0*/ 	.word	0x00000270


	//   ....[4]....
        /*00c4*/ 	.word	0x00000280


	//   ....[5]....
        /*00c8*/ 	.word	0x000002b0


	//   ....[6]....
        /*00cc*/ 	.word	0x000002c0


	//   ....[7]....
        /*00d0*/ 	.word	0x000002f0


	//   ....[8]....
        /*00d4*/ 	.word	0x00000300


	//----- nvinfo : EIATTR_VRC_CTA_INIT_COUNT
	.align		4
.L_31:
        /*00d8*/ 	.byte	0x02, 0x4a
	.zero		1
	.zero		1


	//----- nvinfo : EIATTR_EXIT_INSTR_OFFSETS
	.align		4
        /*00dc*/ 	.byte	0x04, 0x1c
        /*00de*/ 	.short	(.L_33 - .L_32)


	//   ....[0]....
.L_32:
        /*00e0*/ 	.word	0x00004d90


	//   ....[1]....
        /*00e4*/ 	.word	0x00004e50


	//   ....[2]....
        /*00e8*/ 	.word	0x00004fa0


	//----- nvinfo : EIATTR_CRS_STACK_SIZE
	.align		4
.L_33:
        /*00ec*/ 	.byte	0x04, 0x1e
        /*00ee*/ 	.short	(.L_35 - .L_34)
.L_34:
        /*00f0*/ 	.word	0x00000000


	//----- nvinfo : EIATTR_CBANK_PARAM_SIZE
	.align		4
.L_35:
        /*00f4*/ 	.byte	0x03, 0x19
        /*00f6*/ 	.short	0x0030


	//----- nvinfo : EIATTR_PARAM_CBANK
	.align		4
        /*00f8*/ 	.byte	0x04, 0x0a
        /*00fa*/ 	.short	(.L_37 - .L_36)
	.align		4
.L_36:
        /*00fc*/ 	.word	index@(.nv.constant0._Z15broadcast_graphiiPiS_S_S_S_)
        /*0100*/ 	.short	0x0380
        /*0102*/ 	.short	0x0030


	//----- nvinfo : EIATTR_SW_WAR
	.align		4
.L_37:
        /*0104*/ 	.byte	0x04, 0x36
        /*0106*/ 	.short	(.L_39 - .L_38)
.L_38:
        /*0108*/ 	.word	0x00000008
.L_39:


//--------------------- .nv.info._Z16initialize_graphiPiS_i --------------------------
	.section	.nv.info._Z16initialize_graphiPiS_i,"",@"SHT_CUDA_INFO"
	.sectionflags	@""
	.align	4


	//----- nvinfo : EIATTR_CUDA_API_VERSION
	.align		4
        /*0000*/ 	.byte	0x04, 0x37
        /*0002*/ 	.short	(.L_41 - .L_40)
.L_40:
        /*0004*/ 	.word	0x00000082


	//----- nvinfo : EIATTR_KPARAM_INFO
	.align		4
.L_41:
        /*0008*/ 	.byte	0x04, 0x17
        /*000a*/ 	.short	(.L_43 - .L_42)
.L_42:
        /*000c*/ 	.word	0x00000000
        /*0010*/ 	.short	0x0003
        /*0012*/ 	.short	0x0018
        /*0014*/ 	.byte	0x00, 0xf0, 0x11, 0x00


	//----- nvinfo : EIATTR_KPARAM_INFO
	.align		4
.L_43:
        /*0018*/ 	.byte	0x04, 0x17
        /*001a*/ 	.short	(.L_45 - .L_44)
.L_44:
        /*001c*/ 	.word	0x00000000
        /*0020*/ 	.short	0x0002
        /*0022*/ 	.short	0x0010
        /*0024*/ 	.byte	0x00, 0xf5, 0x21, 0x00


	//----- nvinfo : EIATTR_KPARAM_INFO
	.align		4
.L_45:
        /*0028*/ 	.byte	0x04, 0x17
        /*002a*/ 	.short	(.L_47 - .L_46)
.L_46:
        /*002c*/ 	.word	0x00000000
        /*0030*/ 	.short	0x0001
        /*0032*/ 	.short	0x0008
        /*0034*/ 	.byte	0x00, 0xf5, 0x21, 0x00


	//----- nvinfo : EIATTR_KPARAM_INFO
	.align		4
.L_47:
        /*0038*/ 	.byte	0x04, 0x17
        /*003a*/ 	.short	(.L_49 - .L_48)
.L_48:
        /*003c*/ 	.word	0x00000000
        /*0040*/ 	.short	0x0000
        /*0042*/ 	.short	0x0000
        /*0044*/ 	.byte	0x00, 0xf0, 0x11, 0x00


	//----- nvinfo : EIATTR_SPARSE_MMA_MASK
	.align		4
.L_49:
        /*0048*/ 	.byte	0x03, 0x50
        /*004a*/ 	.short	0x0000


	//----- nvinfo : EIATTR_MAXREG_COUNT
	.align		4
        /*004c*/ 	.byte	0x03, 0x1b
        /*004e*/ 	.short	0x00ff


	//----- nvinfo : EIATTR_MERCURY_ISA_VERSION
	.align		4
        /*0050*/ 	.byte	0x03, 0x5f
        /*0052*/ 	.short	0x0101


	//----- nvinfo : EIATTR_VRC_CTA_INIT_COUNT
	.align		4
        /*0054*/ 	.byte	0x02, 0x4a
	.zero		1
	.zero		1


	//----- nvinfo : EIATTR_EXIT_INSTR_OFFSETS
	.align		4
        /*0058*/ 	.byte	0x04, 0x1c
        /*005a*/ 	.short	(.L_51 - .L_50)


	//   ....[0]....
.L_50:
        /*005c*/ 	.word	0x00000070


	//   ....[1]....
        /*0060*/ 	.word	0x00000120


	//   ....[2]....
        /*0064*/ 	.word	0x00000150


	//----- nvinfo : EIATTR_CBANK_PARAM_SIZE
	.align		4
.L_51:
        /*0068*/ 	.byte	0x03, 0x19
        /*006a*/ 	.short	0x001c


	//----- nvinfo : EIATTR_PARAM_CBANK
	.align		4
        /*006c*/ 	.byte	0x04, 0x0a
        /*006e*/ 	.short	(.L_53 - .L_52)
	.align		4
.L_52:
        /*0070*/ 	.word	index@(.nv.constant0._Z16initialize_graphiPiS_i)
        /*0074*/ 	.short	0x0380
        /*0076*/ 	.short	0x001c


	//----- nvinfo : EIATTR_SW_WAR
	.align		4
.L_53:
        /*0078*/ 	.byte	0x04, 0x36
        /*007a*/ 	.short	(.L_55 - .L_54)
.L_54:
        /*007c*/ 	.word	0x00000008
.L_55:


//--------------------- .nv.callgraph             --------------------------
	.section	.nv.callgraph,"",@"SHT_CUDA_CALLGRAPH"
	.align	4
	.sectionentsize	8
	.align		4
        /*0000*/ 	.word	0x00000000
	.align		4
        /*0004*/ 	.word	0xffffffff
	.align		4
        /*0008*/ 	.word	0x00000000
	.align		4
        /*000c*/ 	.word	0xfffffffe
	.align		4
        /*0010*/ 	.word	0x00000000
	.align		4
        /*0014*/ 	.word	0xfffffffd
	.align		4
        /*0018*/ 	.word	0x00000000
	.align		4
        /*001c*/ 	.word	0xfffffffc


//--------------------- .text._Z15broadcast_graphiiPiS_S_S_S_ --------------------------
	.section	.text._Z15broadcast_graphiiPiS_S_S_S_,"ax",@progbits
	.align	128
        .global         _Z15broadcast_graphiiPiS_S_S_S_
        .type           _Z15broadcast_graphiiPiS_S_S_S_,@function
        .size           _Z15broadcast_graphiiPiS_S_S_S_,(.L_x_231 - _Z15broadcast_graphiiPiS_S_S_S_)
        .other          _Z15broadcast_graphiiPiS_S_S_S_,@"STO_CUDA_ENTRY STV_DEFAULT"
_Z15broadcast_graphiiPiS_S_S_S_:
.text._Z15broadcast_graphiiPiS_S_S_S_:
[----:B------:R-:W-:Y:S01]  /*0000*/  LDC R1, c[0x0][0x37c] ;  /* 0x0000df00ff017b82 */ /* 0x000fe20000000800 */
[----:B------:R-:W0:Y:S07]  /*0010*/  S2R R17, SR_TID.X ;  /* 0x0000000000117919 */ /* 0x000e2e0000002100 */
[----:B------:R-:W1:Y:S01]  /*0020*/  S2UR UR4, SR_CTAID.X ;  /* 0x00000000000479c3 */ /* 0x000e620000002500 */
[----:B------:R-:W1:Y:S01]  /*0030*/  LDCU UR5, c[0x0][0x360] ;  /* 0x00006c00ff0577ac */ /* 0x000e620008000800 */
[----:B------:R-:W2:Y:S06]  /*0040*/  LDCU.64 UR6, c[0x0][0x358] ;  /* 0x00006b00ff0677ac */ /* 0x000eac0008000a00 */
[----:B------:R-:W3:Y:S08]  /*0050*/  S2UR UR8, SR_CgaCtaId ;  /* 0x00000000000879c3 */ /* 0x000ef00000008800 */
[----:B------:R-:W4:Y:S01]  /*0060*/  LDC R2, c[0x0][0x384] ;  /* 0x0000e100ff027b82 */ /* 0x000f220000000800 */
[----:B-1----:R-:W-:-:S03]  /*0070*/  UIMAD UR4, UR4, UR5, URZ ;  /* 0x00000005040472a4 */ /* 0x002fc6000f8e02ff */
[----:B------:R-:W-:Y:S01]  /*0080*/  UMOV UR5, 0x400 ;  /* 0x0000040000057882 */ /* 0x000fe20000000000 */
[C---:B0-----:R-:W-:Y:S01]  /*0090*/  ISETP.NE.AND P0, PT, R17.reuse, RZ, PT ;  /* 0x000000ff1100720c */ /* 0x041fe20003f05270 */
[----:B---3--:R-:W-:Y:S01]  /*00a0*/  ULEA UR9, UR8, UR5, 0x18 ;  /* 0x0000000508097291 */ /* 0x008fe2000f8ec0ff */
[----:B------:R-:W-:-:S05]  /*00b0*/  VIADD R5, R17, UR4 ;  /* 0x0000000411057c36 */ /* 0x000fca0008000000 */
[----:B------:R-:W-:Y:S01]  /*00c0*/  LEA R0, R17, UR9, 0x3 ;  /* 0x0000000911007c11 */ /* 0x000fe2000f8e18ff */
[----:B----4-:R-:W-:-:S05]  /*00d0*/  VIADD R3, R2, -UR4 ;  /* 0x8000000402037c36 */ /* 0x010fca0008000000 */
[----:B------:R-:W-:Y:S01]  /*00e0*/  @!P0 STS [UR9+0x1000], RZ ;  /* 0x001000ffff008988 */ /* 0x000fe20008000809 */
[----:B------:R-:W-:-:S04]  /*00f0*/  ISETP.GE.U32.AND P1, PT, R3, 0x200, PT ;  /* 0x000002000300780c */ /* 0x000fc80003f26070 */
[----:B------:R-:W-:-:S09]  /*0100*/  P2R R4, PR, RZ, 0x2 ;  /* 0x00000002ff047803 */ /* 0x000fd20000000000 */
[----:B--2---:R-:W-:Y:S05]  /*0110*/  @!P1 BRA `(.L_x_0) ;  /* 0x0000000000a89947 */ /* 0x004fea0003800000 */
[----:B------:R-:W0:Y:S01]  /*0120*/  LDC.64 R10, c[0x0][0x390] ;  /* 0x0000e400ff0a7b82 */ /* 0x000e220000000a00 */
[----:B------:R-:W-:Y:S01]  /*0130*/  VIADD R9, R5, 0x1 ;  /* 0x0000000105097836 */ /* 0x000fe20000000000 */
[----:B------:R-:W1:Y:S06]  /*0140*/  LDCU UR4, c[0x0][0x380] ;  /* 0x00007000ff0477ac */ /* 0x000e6c0008000800 */
[----:B------:R-:W2:Y:S01]  /*0150*/  LDC.64 R6, c[0x0][0x388] ;  /* 0x0000e200ff067b82 */ /* 0x000ea20000000a00 */
[----:B0-----:R-:W-:-:S04]  /*0160*/  IMAD.WIDE.U32 R8, R9, 0x4, R10 ;  /* 0x0000000409087825 */ /* 0x001fc800078e000a */
[C---:B------:R-:W-:Y:S02]  /*0170*/  IMAD.WIDE.U32 R10, R5.reuse, 0x4, R10 ;  /* 0x00000004050a7825 */ /* 0x040fe400078e000a */
[----:B------:R-:W3:Y:S02]  /*0180*/  LDG.E R8, desc[UR6][R8.64] ;  /* 0x0000000608087981 */ /* 0x000ee4000c1e1900 */
[----:B--2---:R-:W-:Y:S02]  /*0190*/  IMAD.WIDE.U32 R6, R5, 0x4, R6 ;  /* 0x0000000405067825 */ /* 0x004fe400078e0006 */
[----:B------:R-:W3:Y:S04]  /*01a0*/  LDG.E R11, desc[UR6][R10.64] ;  /* 0x000000060a0b7981 */ /* 0x000ee8000c1e1900 */
[----:B------:R-:W1:Y:S01]  /*01b0*/  LDG.E R6, desc[UR6][R6.64] ;  /* 0x0000000606067981 */ /* 0x000e62000c1e1900 */
[----:B------:R-:W-:Y:S01]  /*01c0*/  BSSY.RECONVERGENT B0, `(.L_x_0) ;  /* 0x000001f000007945 */ /* 0x000fe20003800200 */
[----:B---3--:R-:W-:Y:S01]  /*01d0*/  IMAD.IADD R4, R8, 0x1, -R11 ;  /* 0x0000000108047824 */ /* 0x008fe200078e0a0b */
[----:B-1----:R-:W-:-:S04]  /*01e0*/  ISETP.NE.AND P0, PT, R6, UR4, PT ;  /* 0x0000000406007c0c */ /* 0x002fc8000bf05270 */
[----:B------:R-:W-:-:S05]  /*01f0*/  SEL R4, R4, RZ, !P0 ;  /* 0x000000ff04047207 */ /* 0x000fca0004000000 */
[----:B------:R-:W0:Y:S02]  /*0200*/  SHFL.DOWN PT, R13, R4, 0x10, 0x1f ;  /* 0x0a001f00040d7f89 */ /* 0x000e2400000e0000 */
[CC--:B0-----:R-:W-:Y:S02]  /*0210*/  VIMNMX R12, PT, PT, R4.reuse, R13.reuse, PT ;  /* 0x0000000d040c7248 */ /* 0x0c1fe40003fe0100 */
[----:B------:R-:W-:-:S03]  /*0220*/  VIMNMX R13, PT, PT, R4, R13, !PT ;  /* 0x0000000d040d7248 */ /* 0x000fc60007fe0100 */
[----:B------:R-:W0:Y:S04]  /*0230*/  SHFL.DOWN PT, R15, R12, 0x8, 0x1f ;  /* 0x09001f000c0f7f89 */ /* 0x000e2800000e0000 */
[----:B------:R-:W1:Y:S01]  /*0240*/  SHFL.DOWN PT, R8, R13, 0x8, 0x1f ;  /* 0x09001f000d087f89 */ /* 0x000e6200000e0000 */
[----:B0-----:R-:W-:Y:S02]  /*0250*/  VIMNMX R15, PT, PT, R12, R15, PT ;  /* 0x0000000f0c0f7248 */ /* 0x001fe40003fe0100 */
[----:B-1----:R-:W-:-:S03]  /*0260*/  VIMNMX R8, PT, PT, R13, R8, !PT ;  /* 0x000000080d087248 */ /* 0x002fc60007fe0100 */
        /* <DEDUP_REMOVED lines=10> */
[----:B------:R-:W-:-:S03]  /*0310*/  LOP3.LUT P0, RZ, R17, 0x1f, RZ, 0xc0, !PT ;  /* 0x0000001f11ff7812 */ /* 0x000fc6000780c0ff */
[----:B------:R2:W-:Y:S01]  /*0320*/  STS.64 [R0], R4 ;  /* 0x0000000400007388 */ /* 0x0005e20000000a00 */
[----:B0-----:R-:W-:Y:S02]  /*0330*/  VIMNMX R12, PT, PT, R9, R12, PT ;  /* 0x0000000c090c7248 */ /* 0x001fe40003fe0100 */
[----:B-1----:R-:W-:-:S05]  /*0340*/  VIMNMX R11, PT, PT, R10, R11, !PT ;  /* 0x0000000b0a0b7248 */ /* 0x002fca0007fe0100 */
[----:B------:R-:W-:-:S05]  /*0350*/  IMAD.IADD R11, R11, 0x1, -R12 ;  /* 0x000000010b0b7824 */ /* 0x000fca00078e0a0c */
[----:B------:R-:W-:-:S13]  /*0360*/  ISETP.LT.OR P0, PT, R11, 0x2bd, P0 ;  /* 0x000002bd0b00780c */ /* 0x000fda0000701670 */
[----:B--2---:R-:W-:Y:S05]  /*0370*/  @P0 BRA `(.L_x_1) ;  /* 0x00000000000c0947 */ /* 0x004fea0003800000 */
[----:B------:R-:W-:-:S04]  /*0380*/  UIADD3 UR4, UPT, UPT, UR5, 0x1000, URZ ;  /* 0x0000100005047890 */ /* 0x000fc8000fffe0ff */
[----:B------:R-:W-:-:S09]  /*0390*/  ULEA UR4, UR8, UR4, 0x18 ;  /* 0x0000000408047291 */ /* 0x000fd2000f8ec0ff */
[----:B------:R-:W-:Y:S03]  /*03a0*/  ATOMS.POPC.INC.32 RZ, [UR4] ;  /* 0x00000000ffff7f8c */ /* 0x000fe6000d800004 */
.L_x_1:
[----:B------:R-:W-:Y:S05]  /*03b0*/  BSYNC.RECONVERGENT B0 ;  /* 0x0000000000007941 */ /* 0x000fea0003800200 */
.L_x_0:
[----:B------:R-:W-:Y:S06]  /*03c0*/  BAR.SYNC.DEFER_BLOCKING 0x0 ;  /* 0x0000000000007b1d */ /* 0x000fec0000010000 */
[----:B------:R-:W0:Y:S02]  /*03d0*/  LDS R4, [UR9+0x1000] ;  /* 0x00100009ff047984 */ /* 0x000e240008000800 */
[----:B0-----:R-:W-:-:S13]  /*03e0*/  ISETP.GE.AND P0, PT, R4, 0x2, PT ;  /* 0x000000020400780c */ /* 0x001fda0003f06270 */
[----:B------:R-:W-:Y:S05]  /*03f0*/  @!P0 BRA `(.L_x_2) ;  /* 0x0000004800588947 */ /* 0x000fea0003800000 */
[----:B------:R-:W-:Y:S01]  /*0400*/  LOP3.LUT R4, R17, 0x1, RZ, 0x3c, !PT ;  /* 0x0000000111047812 */ /* 0x000fe200078e3cff */
[----:B------:R-:W-:Y:S03]  /*0410*/  BSSY.RECONVERGENT B0, `(.L_x_3) ;  /* 0x0000018000007945 */ /* 0x000fe60003800200 */
[----:B------:R-:W-:-:S13]  /*0420*/  ISETP.GT.U32.AND P0, PT, R4, R17, PT ;  /* 0x000000110400720c */ /* 0x000fda0003f04070 */
[----:B------:R-:W-:Y:S05]  /*0430*/  @!P0 BRA `(.L_x_4) ;  /* 0x0000000000548947 */ /* 0x000fea0003800000 */
[----:B------:R-:W-:Y:S01]  /*0440*/  LOP3.LUT P1, RZ, R17, 0x2, RZ, 0xc0, !PT ;  /* 0x0000000211ff7812 */ /* 0x000fe2000782c0ff */
[----:B------:R-:W-:Y:S01]  /*0450*/  BSSY.RELIABLE B1, `(.L_x_5) ;  /* 0x000000e000017945 */ /* 0x000fe20003800100 */
[----:B------:R-:W-:-:S11]  /*0460*/  LEA R6, R4, UR9, 0x3 ;  /* 0x0000000904067c11 */ /* 0x000fd6000f8e18ff */
[----:B------:R-:W-:Y:S05]  /*0470*/  @P1 BRA `(.L_x_6) ;  /* 0x0000000000181947 */ /* 0x000fea0003800000 */
[----:B------:R-:W-:Y:S04]  /*0480*/  LDS R7, [R6] ;  /* 0x0000000006077984 */ /* 0x000fe80000000800 */
[----:B------:R-:W0:Y:S02]  /*0490*/  LDS R8, [R0] ;  /* 0x0000000000087984 */ /* 0x000e240000000800 */
[----:B0-----:R-:W-:-:S13]  /*04a0*/  ISETP.GT.AND P1, PT, R8, R7, PT ;  /* 0x000000070800720c */ /* 0x001fda0003f24270 */
[----:B------:R-:W-:Y:S05]  /*04b0*/  @!P1 BREAK.RELIABLE B1 ;  /* 0x0000000000019942 */ /* 0x000fea0003800100 */
[----:B------:R-:W-:Y:S05]  /*04c0*/  @P1 BRA `(.L_x_7) ;  /* 0x0000000000181947 */ /* 0x000fea0003800000 */
[----:B------:R-:W-:Y:S05]  /*04d0*/  BRA `(.L_x_4) ;  /* 0x00000000002c7947 */ /* 0x000fea0003800000 */
.L_x_6:
[----:B------:R-:W-:Y:S04]  /*04e0*/  LDS R8, [R0] ;  /* 0x0000000000087984 */ /* 0x000fe80000000800 */
[----:B------:R-:W0:Y:S02]  /*04f0*/  LDS R7, [R6] ;  /* 0x0000000006077984 */ /* 0x000e240000000800 */
[----:B0-----:R-:W-:-:S13]  /*0500*/  ISETP.GE.AND P1, PT, R8, R7, PT ;  /* 0x000000070800720c */ /* 0x001fda0003f26270 */
[----:B------:R-:W-:Y:S05]  /*0510*/  @P1 BREAK.RELIABLE B1 ;  /* 0x0000000000011942 */ /* 0x000fea0003800100 */
[----:B------:R-:W-:Y:S05]  /*0520*/  @P1 BRA `(.L_x_4) ;  /* 0x0000000000181947 */ /* 0x000fea0003800000 */
.L_x_7:
[----:B------:R-:W-:Y:S05]  /*0530*/  BSYNC.RELIABLE B1 ;  /* 0x0000000000017941 */ /* 0x000fea0003800100 */
.L_x_5:
[----:B------:R-:W-:Y:S04]  /*0540*/  STS [R0], R7 ;  /* 0x0000000700007388 */ /* 0x000fe80000000800 */
[----:B------:R-:W0:Y:S04]  /*0550*/  LDS R11, [R6+0x4] ;  /* 0x00000400060b7984 */ /* 0x000e280000000800 */
[----:B------:R-:W1:Y:S04]  /*0560*/  LDS R9, [R0+0x4] ;  /* 0x0000040000097984 */ /* 0x000e680000000800 */
[----:B0-----:R0:W-:Y:S04]  /*0570*/  STS [R0+0x4], R11 ;  /* 0x0000040b00007388 */ /* 0x0011e80000000800 */
[----:B-1----:R0:W-:Y:S02]  /*0580*/  STS.64 [R6], R8 ;  /* 0x0000000806007388 */ /* 0x0021e40000000a00 */
.L_x_4:
[----:B------:R-:W-:Y:S05]  /*0590*/  BSYNC.RECONVERGENT B0 ;  /* 0x0000000000007941 */ /* 0x000fea0003800200 */
.L_x_3:
[----:B------:R-:W-:Y:S05]  /*05a0*/  WARPSYNC.ALL ;  /* 0x0000000000007948 */ /* 0x000fea0003800000 */
[C---:B0-----:R-:W-:Y:S01]  /*05b0*/  LOP3.LUT R6, R17.reuse, 0x2, RZ, 0x3c, !PT ;  /* 0x0000000211067812 */ /* 0x041fe200078e3cff */
[C---:B------:R-:W-:Y:S01]  /*05c0*/  IMAD.SHL.U32 R12, R17.reuse, 0x8, RZ ;  /* 0x00000008110c7824 */ /* 0x040fe200078e00ff */
[----:B------:R-:W-:Y:S01]  /*05d0*/  BAR.SYNC.DEFER_BLOCKING 0x0 ;  /* 0x0000000000007b1d */ /* 0x000fe20000010000 */
[----:B------:R-:W-:Y:S02]  /*05e0*/  LOP3.LUT R10, R17, 0x4, RZ, 0xc0, !PT ;  /* 0x00000004110a7812 */ /* 0x000fe400078ec0ff */
[----:B------:R-:W-:-:S02]  /*05f0*/  ISETP.GT.U32.AND P1, PT, R6, R17, PT ;  /* 0x000000110600720c */ /* 0x000fc40003f24070 */
[----:B------:R-:W-:Y:S01]  /*0600*/  LOP3.LUT R6, R12, 0x10, RZ, 0x3c, !PT ;  /* 0x000000100c067812 */ /* 0x000fe200078e3cff */
[----:B------:R-:W-:Y:S10]  /*0610*/  BSSY.RECONVERGENT B0, `(.L_x_8) ;  /* 0x0000016000007945 */ /* 0x000ff40003800200 */
[----:B------:R-:W-:Y:S05]  /*0620*/  @!P1 BRA `(.L_x_9) ;  /* 0x0000000000509947 */ /* 0x000fea0003800000 */
[----:B------:R-:W-:Y:S01]  /*0630*/  ISETP.NE.AND P2, PT, R10, RZ, PT ;  /* 0x000000ff0a00720c */ /* 0x000fe20003f45270 */
[----:B------:R-:W-:-:S12]  /*0640*/  BSSY.RELIABLE B1, `(.L_x_10) ;  /* 0x000000d000017945 */ /* 0x000fd80003800100 */
[----:B------:R-:W-:Y:S05]  /*0650*/  @!P2 BRA `(.L_x_11) ;  /* 0x000000000018a947 */ /* 0x000fea0003800000 */
[----:B------:R-:W-:Y:S04]  /*0660*/  LDS R7, [R6+UR9] ;  /* 0x0000000906077984 */ /* 0x000fe80008000800 */
[----:B------:R-:W0:Y:S02]  /*0670*/  LDS R8, [R0] ;  /* 0x0000000000087984 */ /* 0x000e240000000800 */
[----:B0-----:R-:W-:-:S13]  /*0680*/  ISETP.GE.AND P2, PT, R8, R7, PT ;  /* 0x000000070800720c */ /* 0x001fda0003f46270 */
[----:B------:R-:W-:Y:S05]  /*0690*/  @P2 BREAK.RELIABLE B1 ;  /* 0x0000000000012942 */ /* 0x000fea0003800100 */
[----:B------:R-:W-:Y:S05]  /*06a0*/  @!P2 BRA `(.L_x_12) ;  /* 0x000000000018a947 */ /* 0x000fea0003800000 */
[----:B------:R-:W-:Y:S05]  /*06b0*/  BRA `(.L_x_9) ;  /* 0x00000000002c7947 */ /* 0x000fea0003800000 */
.L_x_11:
[----:B------:R-:W-:Y:S04]  /*06c0*/  LDS R8, [R0] ;  /* 0x0000000000087984 */ /* 0x000fe80000000800 */
[----:B------:R-:W0:Y:S02]  /*06d0*/  LDS R7, [R6+UR9] ;  /* 0x0000000906077984 */ /* 0x000e240008000800 */
[----:B0-----:R-:W-:-:S13]  /*06e0*/  ISETP.GT.AND P2, PT, R8, R7, PT ;  /* 0x000000070800720c */ /* 0x001fda0003f44270 */
[----:B------:R-:W-:Y:S05]  /*06f0*/  @!P2 BREAK.RELIABLE B1 ;  /* 0x000000000001a942 */ /* 0x000fea0003800100 */
[----:B------:R-:W-:Y:S05]  /*0700*/  @!P2 BRA `(.L_x_9) ;  /* 0x000000000018a947 */ /* 0x000fea0003800000 */
.L_x_12:
[----:B------:R-:W-:Y:S05]  /*0710*/  BSYNC.RELIABLE B1 ;  /* 0x0000000000017941 */ /* 0x000fea0003800100 */
.L_x_10:
[----:B------:R-:W-:Y:S04]  /*0720*/  STS [R0], R7 ;  /* 0x0000000700007388 */ /* 0x000fe80000000800 */
[----:B------:R-:W0:Y:S04]  /*0730*/  LDS R11, [R6+UR9+0x4] ;  /* 0x00000409060b7984 */ /* 0x000e280008000800 */
[----:B------:R-:W1:Y:S04]  /*0740*/  LDS R9, [R0+0x4] ;  /* 0x0000040000097984 */ /* 0x000e680000000800 */
[----:B0-----:R0:W-:Y:S04]  /*0750*/  STS [R0+0x4], R11 ;  /* 0x0000040b00007388 */ /* 0x0011e80000000800 */
[----:B-1----:R0:W-:Y:S02]  /*0760*/  STS.64 [R6+UR9], R8 ;  /* 0x0000000806007988 */ /* 0x0021e40008000a09 */
.L_x_9:
[----:B------:R-:W-:Y:S05]  /*0770*/  BSYNC.RECONVERGENT B0 ;  /* 0x0000000000007941 */ /* 0x000fea0003800200 */
.L_x_8:
[----:B------:R-:W-:Y:S05]  /*0780*/  WARPSYNC.ALL ;  /* 0x0000000000007948 */ /* 0x000fea0003800000 */
[----:B------:R-:W-:Y:S06]  /*0790*/  BAR.SYNC.DEFER_BLOCKING 0x0 ;  /* 0x0000000000007b1d */ /* 0x000fec0000010000 */
[----:B------:R-:W-:Y:S04]  /*07a0*/  BSSY.RECONVERGENT B0, `(.L_x_13) ;  /* 0x0000017000007945 */ /* 0x000fe80003800200 */
[----:B------:R-:W-:Y:S05]  /*07b0*/  @!P0 BRA `(.L_x_14) ;  /* 0x0000000000548947 */ /* 0x000fea0003800000 */
[----:B------:R-:W-:Y:S01]  /*07c0*/  ISETP.NE.AND P2, PT, R10, RZ, PT ;  /* 0x000000ff0a00720c */ /* 0x000fe20003f45270 */
[----:B------:R-:W-:Y:S01]  /*07d0*/  BSSY.RELIABLE B1, `(.L_x_15) ;  /* 0x000000e000017945 */ /* 0x000fe20003800100 */
[----:B------:R-:W-:-:S11]  /*07e0*/  LEA R10, R4, UR9, 0x3 ;  /* 0x00000009040a7c11 */ /* 0x000fd6000f8e18ff */
[----:B------:R-:W-:Y:S05]  /*07f0*/  @!P2 BRA `(.L_x_16) ;  /* 0x000000000018a947 */ /* 0x000fea0003800000 */
[----:B------:R-:W-:Y:S04]  /*0800*/  LDS R7, [R10] ;  /* 0x000000000a077984 */ /* 0x000fe80000000800 */
[----:B0-----:R-:W0:Y:S02]  /*0810*/  LDS R8, [R0] ;  /* 0x0000000000087984 */ /* 0x001e240000000800 */
[----:B0-----:R-:W-:-:S13]  /*0820*/  ISETP.GE.AND P2, PT, R8, R7, PT ;  /* 0x000000070800720c */ /* 0x001fda0003f46270 */
[----:B------:R-:W-:Y:S05]  /*0830*/  @P2 BREAK.RELIABLE B1 ;  /* 0x0000000000012942 */ /* 0x000fea0003800100 */
[----:B------:R-:W-:Y:S05]  /*0840*/  @!P2 BRA `(.L_x_17) ;  /* 0x000000000018a947 */ /* 0x000fea0003800000 */
[----:B------:R-:W-:Y:S05]  /*0850*/  BRA `(.L_x_14) ;  /* 0x00000000002c7947 */ /* 0x000fea0003800000 */
.L_x_16:
[----:B0-----:R-:W-:Y:S04]  /*0860*/  LDS R8, [R0] ;  /* 0x0000000000087984 */ /* 0x001fe80000000800 */
[----:B------:R-:W0:Y:S02]  /*0870*/  LDS R7, [R10] ;  /* 0x000000000a077984 */ /* 0x000e240000000800 */
[----:B0-----:R-:W-:-:S13]  /*0880*/  ISETP.GT.AND P2, PT, R8, R7, PT ;  /* 0x000000070800720c */ /* 0x001fda0003f44270 */
[----:B------:R-:W-:Y:S05]  /*0890*/  @!P2 BREAK.RELIABLE B1 ;  /* 0x000000000001a942 */ /* 0x000fea0003800100 */
[----:B------:R-:W-:Y:S05]  /*08a0*/  @!P2 BRA `(.L_x_14) ;  /* 0x000000000018a947 */ /* 0x000fea0003800000 */
.L_x_17:
[----:B------:R-:W-:Y:S05]  /*08b0*/  BSYNC.RELIABLE B1 ;  /* 0x0000000000017941 */ /* 0x000fea0003800100 */
.L_x_15:
[----:B------:R-:W-:Y:S04]  /*08c0*/  STS [R0], R7 ;  /* 0x0000000700007388 */ /* 0x000fe80000000800 */
[----:B------:R-:W0:Y:S04]  /*08d0*/  LDS R11, [R10+0x4] ;  /* 0x000004000a0b7984 */ /* 0x000e280000000800 */
[----:B------:R-:W1:Y:S04]  /*08e0*/  LDS R9, [R0+0x4] ;  /* 0x0000040000097984 */ /* 0x000e680000000800 */
[----:B0-----:R2:W-:Y:S04]  /*08f0*/  STS [R0+0x4], R11 ;  /* 0x0000040b00007388 */ /* 0x0015e80000000800 */
[----:B-1----:R2:W-:Y:S02]  /*0900*/  STS.64 [R10], R8 ;  /* 0x000000080a007388 */ /* 0x0025e40000000a00 */
.L_x_14:
[----:B------:R-:W-:Y:S05]  /*0910*/  BSYNC.RECONVERGENT B0 ;  /* 0x0000000000007941 */ /* 0x000fea0003800200 */
.L_x_13:
[----:B------:R-:W-:Y:S05]  /*0920*/  WARPSYNC.ALL ;  /* 0x0000000000007948 */ /* 0x000fea0003800000 */
[C---:B0-2---:R-:W-:Y:S01]  /*0930*/  LOP3.LUT R8, R17.reuse, 0x4, RZ, 0x3c, !PT ;  /* 0x0000000411087812 */ /* 0x045fe200078e3cff */
[----:B------:R-:W-:Y:S01]  /*0940*/  BAR.SYNC.DEFER_BLOCKING 0x0 ;  /* 0x0000000000007b1d */ /* 0x000fe20000010000 */
[----:B------:R-:W-:Y:S02]  /*0950*/  LOP3.LUT R10, R17, 0x8, RZ, 0xc0, !PT ;  /* 0x00000008110a7812 */ /* 0x000fe400078ec0ff */
[----:B------:R-:W-:Y:S02]  /*0960*/  ISETP.GT.U32.AND P2, PT, R8, R17, PT ;  /* 0x000000110800720c */ /* 0x000fe40003f44070 */
        /* <DEDUP_REMOVED lines=12> */
.L_x_21:
[----:B------:R-:W-:Y:S04]  /*0a30*/  LDS R8, [R0] ;  /* 0x0000000000087984 */ /* 0x000fe80000000800 */
[----:B------:R-:W0:Y:S02]  /*0a40*/  LDS R11, [R7+UR9] ;  /* 0x00000009070b7984 */ /* 0x000e240008000800 */
[----:B0-----:R-:W-:-:S13]  /*0a50*/  ISETP.GT.AND P3, PT, R8, R11, PT ;  /* 0x0000000b0800720c */ /* 0x001fda0003f64270 */
[----:B------:R-:W-:Y:S05]  /*0a60*/  @!P3 BREAK.RELIABLE B1 ;  /* 0x000000000001b942 */ /* 0x000fea0003800100 */
[----:B------:R-:W-:Y:S05]  /*0a70*/  @!P3 BRA `(.L_x_19) ;  /* 0x000000000018b947 */ /* 0x000fea0003800000 */
.L_x_22:
[----:B------:R-:W-:Y:S05]  /*0a80*/  BSYNC.RELIABLE B1 ;  /* 0x0000000000017941 */ /* 0x000fea0003800100 */
.L_x_20:
[----:B------:R-:W-:Y:S04]  /*0a90*/  STS [R0], R11 ;  /* 0x0000000b00007388 */ /* 0x000fe80000000800 */
[----:B------:R-:W0:Y:S04]  /*0aa0*/  LDS R13, [R7+UR9+0x4] ;  /* 0x00000409070d7984 */ /* 0x000e280008000800 */
[----:B------:R-:W1:Y:S04]  /*0ab0*/  LDS R9, [R0+0x4] ;  /* 0x0000040000097984 */ /* 0x000e680000000800 */
[----:B0-----:R0:W-:Y:S04]  /*0ac0*/  STS [R0+0x4], R13 ;  /* 0x0000040d00007388 */ /* 0x0011e80000000800 */
[----:B-1----:R0:W-:Y:S02]  /*0ad0*/  STS.64 [R7+UR9], R8 ;  /* 0x0000000807007988 */ /* 0x0021e40008000a09 */
.L_x_19:
[----:B------:R-:W-:Y:S05]  /*0ae0*/  BSYNC.RECONVERGENT B0 ;  /* 0x0000000000007941 */ /* 0x000fea0003800200 */
.L_x_18:
[----:B------:R-:W-:Y:S05]  /*0af0*/  WARPSYNC.ALL ;  /* 0x0000000000007948 */ /* 0x000fea0003800000 */
[----:B------:R-:W-:Y:S06]  /*0b00*/  BAR.SYNC.DEFER_BLOCKING 0x0 ;  /* 0x0000000000007b1d */ /* 0x000fec0000010000 */
[----:B------:R-:W-:Y:S04]  /*0b10*/  BSSY.RECONVERGENT B0, `(.L_x_23) ;  /* 0x0000016000007945 */ /* 0x000fe80003800200 */
[----:B------:R-:W-:Y:S05]  /*0b20*/  @!P1 BRA `(.L_x_24) ;  /* 0x0000000000509947 */ /* 0x000fea0003800000 */
[----:B------:R-:W-:Y:S01]  /*0b30*/  ISETP.NE.AND P3, PT, R10, RZ, PT ;  /* 0x000000ff0a00720c */ /* 0x000fe20003f65270 */
[----:B------:R-:W-:-:S12]  /*0b40*/  BSSY.RELIABLE B1, `(.L_x_25) ;  /* 0x000000d000017945 */ /* 0x000fd80003800100 */
[----:B------:R-:W-:Y:S05]  /*0b50*/  @!P3 BRA `(.L_x_26) ;  /* 0x000000000018b947 */ /* 0x000fea0003800000 */
[----:B------:R-:W-:Y:S04]  /*0b60*/  LDS R11, [R6+UR9] ;  /* 0x00000009060b7984 */ /* 0x000fe80008000800 */
[----:B0-----:R-:W0:Y:S02]  /*0b70*/  LDS R8, [R0] ;  /* 0x0000000000087984 */ /* 0x001e240000000800 */
[----:B0-----:R-:W-:-:S13]  /*0b80*/  ISETP.GE.AND P3, PT, R8, R11, PT ;  /* 0x0000000b0800720c */ /* 0x001fda0003f66270 */
[----:B------:R-:W-:Y:S05]  /*0b90*/  @P3 BREAK.RELIABLE B1 ;  /* 0x0000000000013942 */ /* 0x000fea0003800100 */
[----:B------:R-:W-:Y:S05]  /*0ba0*/  @!P3 BRA `(.L_x_27) ;  /* 0x000000000018b947 */ /* 0x000fea0003800000 */
[----:B------:R-:W-:Y:S05]  /*0bb0*/  BRA `(.L_x_24) ;  /* 0x00000000002c7947 */ /* 0x000fea0003800000 */
.L_x_26:
[----:B0-----:R-:W-:Y:S04]  /*0bc0*/  LDS R8, [R0] ;  /* 0x0000000000087984 */ /* 0x001fe80000000800 */
[----:B------:R-:W0:Y:S02]  /*0bd0*/  LDS R11, [R6+UR9] ;  /* 0x00000009060b7984 */ /* 0x000e240008000800 */
[----:B0-----:R-:W-:-:S13]  /*0be0*/  ISETP.GT.AND P3, PT, R8, R11, PT ;  /* 0x0000000b0800720c */ /* 0x001fda0003f64270 */
[----:B------:R-:W-:Y:S05]  /*0bf0*/  @!P3 BREAK.RELIABLE B1 ;  /* 0x000000000001b942 */ /* 0x000fea0003800100 */
[----:B------:R-:W-:Y:S05]  /*0c00*/  @!P3 BRA `(.L_x_24) ;  /* 0x000000000018b947 */ /* 0x000fea0003800000 */
.L_x_27:
[----:B------:R-:W-:Y:S05]  /*0c10*/  BSYNC.RELIABLE B1 ;  /* 0x0000000000017941 */ /* 0x000fea0003800100 */
.L_x_25:
[----:B------:R-:W-:Y:S04]  /*0c20*/  STS [R0], R11 ;  /* 0x0000000b00007388 */ /* 0x000fe80000000800 */
[----:B------:R-:W0:Y:S04]  /*0c30*/  LDS R13, [R6+UR9+0x4] ;  /* 0x00000409060d7984 */ /* 0x000e280008000800 */
[----:B------:R-:W1:Y:S04]  /*0c40*/  LDS R9, [R0+0x4] ;  /* 0x0000040000097984 */ /* 0x000e680000000800 */
[----:B0-----:R2:W-:Y:S04]  /*0c50*/  STS [R0+0x4], R13 ;  /* 0x0000040d00007388 */ /* 0x0015e80000000800 */
[----:B-1----:R2:W-:Y:S02]  /*0c60*/  STS.64 [R6+UR9], R8 ;  /* 0x0000000806007988 */ /* 0x0025e40008000a09 */
.L_x_24:
[----:B------:R-:W-:Y:S05]  /*0c70*/  BSYNC.RECONVERGENT B0 ;  /* 0x0000000000007941 */ /* 0x000fea0003800200 */
.L_x_23:
        /* <DEDUP_REMOVED lines=9> */
[----:B0-2---:R-:W0:Y:S02]  /*0d10*/  LDS R8, [R0] ;  /* 0x0000000000087984 */ /* 0x005e240000000800 */
[----:B0-----:R-:W-:-:S13]  /*0d20*/  ISETP.GE.AND P3, PT, R8, R11, PT ;  /* 0x0000000b0800720c */ /* 0x001fda0003f66270 */
[----:B------:R-:W-:Y:S05]  /*0d30*/  @P3 BREAK.RELIABLE B1 ;  /* 0x0000000000013942 */ /* 0x000fea0003800100 */
[----:B------:R-:W-:Y:S05]  /*0d40*/  @!P3 BRA `(.L_x_32) ;  /* 0x000000000018b947 */ /* 0x000fea0003800000 */
[----:B------:R-:W-:Y:S05]  /*0d50*/  BRA `(.L_x_29) ;  /* 0x00000000002c7947 */ /* 0x000fea0003800000 */
.L_x_31:
[----:B0-2---:R-:W-:Y:S04]  /*0d60*/  LDS R8, [R0] ;  /* 0x0000000000087984 */ /* 0x005fe80000000800 */
[----:B------:R-:W0:Y:S02]  /*0d70*/  LDS R11, [R10] ;  /* 0x000000000a0b7984 */ /* 0x000e240000000800 */
[----:B0-----:R-:W-:-:S13]  /*0d80*/  ISETP.GT.AND P3, PT, R8, R11, PT ;  /* 0x0000000b0800720c */ /* 0x001fda0003f64270 */
[----:B------:R-:W-:Y:S05]  /*0d90*/  @!P3 BREAK.RELIABLE B1 ;  /* 0x000000000001b942 */ /* 0x000fea0003800100 */
[----:B------:R-:W-:Y:S05]  /*0da0*/  @!P3 BRA `(.L_x_29) ;  /* 0x000000000018b947 */ /* 0x000fea0003800000 */
.L_x_32:
[----:B------:R-:W-:Y:S05]  /*0db0*/  BSYNC.RELIABLE B1 ;  /* 0x0000000000017941 */ /* 0x000fea0003800100 */
.L_x_30:
[----:B------:R-:W-:Y:S04]  /*0dc0*/  STS [R0], R11 ;  /* 0x0000000b00007388 */ /* 0x000fe80000000800 */
[----:B------:R-:W0:Y:S04]  /*0dd0*/  LDS R13, [R10+0x4] ;  /* 0x000004000a0d7984 */ /* 0x000e280000000800 */
[----:B------:R-:W1:Y:S04]  /*0de0*/  LDS R9, [R0+0x4] ;  /* 0x0000040000097984 */ /* 0x000e680000000800 */
[----:B0-----:R3:W-:Y:S04]  /*0df0*/  STS [R0+0x4], R13 ;  /* 0x0000040d00007388 */ /* 0x0017e80000000800 */
[----:B-1----:R3:W-:Y:S02]  /*0e00*/  STS.64 [R10], R8 ;  /* 0x000000080a007388 */ /* 0x0027e40000000a00 */
.L_x_29:
[----:B------:R-:W-:Y:S05]  /*0e10*/  BSYNC.RECONVERGENT B0 ;  /* 0x0000000000007941 */ /* 0x000fea0003800200 */
.L_x_28:
[----:B------:R-:W-:Y:S05]  /*0e20*/  WARPSYNC.ALL ;  /* 0x0000000000007948 */ /* 0x000fea0003800000 */
[C---:B0-23--:R-:W-:Y:S01]  /*0e30*/  LOP3.LUT R8, R17.reuse, 0x8, RZ, 0x3c, !PT ;  /* 0x0000000811087812 */ /* 0x04dfe200078e3cff */
        /* <DEDUP_REMOVED lines=15> */
.L_x_36:
[----:B------:R-:W-:Y:S04]  /*0f30*/  LDS R10, [R0] ;  /* 0x00000000000a7984 */ /* 0x000fe80000000800 */
[----:B------:R-:W0:Y:S02]  /*0f40*/  LDS R9, [R8+UR9] ;  /* 0x0000000908097984 */ /* 0x000e240008000800 */
[----:B0-----:R-:W-:-:S13]  /*0f50*/  ISETP.GT.AND P4, PT, R10, R9, PT ;  /* 0x000000090a00720c */ /* 0x001fda0003f84270 */
[----:B------:R-:W-:Y:S05]  /*0f60*/  @!P4 BREAK.RELIABLE B1 ;  /* 0x000000000001c942 */ /* 0x000fea0003800100 */
[----:B------:R-:W-:Y:S05]  /*0f70*/  @!P4 BRA `(.L_x_34) ;  /* 0x000000000018c947 */ /* 0x000fea0003800000 */
.L_x_37:
[----:B------:R-:W-:Y:S05]  /*0f80*/  BSYNC.RELIABLE B1 ;  /* 0x0000000000017941 */ /* 0x000fea0003800100 */
.L_x_35:
[----:B------:R-:W-:Y:S04]  /*0f90*/  STS [R0], R9 ;  /* 0x0000000900007388 */ /* 0x000fe80000000800 */
[----:B------:R-:W0:Y:S04]  /*0fa0*/  LDS R13, [R8+UR9+0x4] ;  /* 0x00000409080d7984 */ /* 0x000e280008000800 */
[----:B------:R-:W1:Y:S04]  /*0fb0*/  LDS R11, [R0+0x4] ;  /* 0x00000400000b7984 */ /* 0x000e680000000800 */
[----:B0-----:R0:W-:Y:S04]  /*0fc0*/  STS [R0+0x4], R13 ;  /* 0x0000040d00007388 */ /* 0x0011e80000000800 */
[----:B-1----:R0:W-:Y:S02]  /*0fd0*/  STS.64 [R8+UR9], R10 ;  /* 0x0000000a08007988 */ /* 0x0021e40008000a09 */
.L_x_34:
[----:B------:R-:W-:Y:S05]  /*0fe0*/  BSYNC.RECONVERGENT B0 ;  /* 0x0000000000007941 */ /* 0x000fea0003800200 */
.L_x_33:
        /* <DEDUP_REMOVED lines=13> */
.L_x_41:
[----:B0-----:R-:W-:Y:S04]  /*10c0*/  LDS R10, [R0] ;  /* 0x00000000000a7984 */ /* 0x001fe80000000800 */
[----:B------:R-:W0:Y:S02]  /*10d0*/  LDS R9, [R7+UR9] ;  /* 0x0000000907097984 */ /* 0x000e240008000800 */
[----:B0-----:R-:W-:-:S13]  /*10e0*/  ISETP.GT.AND P4, PT, R10, R9, PT ;  /* 0x000000090a00720c */ /* 0x001fda0003f84270 */
[----:B------:R-:W-:Y:S05]  /*10f0*/  @!P4 BREAK.RELIABLE B1 ;  /* 0x000000000001c942 */ /* 0x000fea0003800100 */
[----:B------:R-:W-:Y:S05]  /*1100*/  @!P4 BRA `(.L_x_39) ;  /* 0x000000000018c947 */ /* 0x000fea0003800000 */
.L_x_42:
[----:B------:R-:W-:Y:S05]  /*1110*/  BSYNC.RELIABLE B1 ;  /* 0x0000000000017941 */ /* 0x000fea0003800100 */
.L_x_40:
[----:B------:R-:W-:Y:S04]  /*1120*/  STS [R0], R9 ;  /* 0x0000000900007388 */ /* 0x000fe80000000800 */
[----:B------:R-:W0:Y:S04]  /*1130*/  LDS R13, [R7+UR9+0x4] ;  /* 0x00000409070d7984 */ /* 0x000e280008000800 */
[----:B------:R-:W1:Y:S04]  /*1140*/  LDS R11, [R0+0x4] ;  /* 0x00000400000b7984 */ /* 0x000e680000000800 */
[----:B0-----:R2:W-:Y:S04]  /*1150*/  STS [R0+0x4], R13 ;  /* 0x0000040d00007388 */ /* 0x0015e80000000800 */
[----:B-1----:R2:W-:Y:S02]  /*1160*/  STS.64 [R7+UR9], R10 ;  /* 0x0000000a07007988 */ /* 0x0025e40008000a09 */
.L_x_39:
[----:B------:R-:W-:Y:S05]  /*1170*/  BSYNC.RECONVERGENT B0 ;  /* 0x0000000000007941 */ /* 0x000fea0003800200 */
.L_x_38:
        /* <DEDUP_REMOVED lines=8> */
[----:B0-2---:R-:W0:Y:S02]  /*1200*/  LDS R10, [R0] ;  /* 0x00000000000a7984 */ /* 0x005e240000000800 */
[----:B0-----:R-:W-:-:S13]  /*1210*/  ISETP.GE.AND P4, PT, R10, R9, PT ;  /* 0x000000090a00720c */ /* 0x001fda0003f86270 */
[----:B------:R-:W-:Y:S05]  /*1220*/  @P4 BREAK.RELIABLE B1 ;  /* 0x0000000000014942 */ /* 0x000fea0003800100 */
[----:B------:R-:W-:Y:S05]  /*1230*/  @!P4 BRA `(.L_x_47) ;  /* 0x000000000018c947 */ /* 0x000fea0003800000 */
[----:B------:R-:W-:Y:S05]  /*1240*/  BRA `(.L_x_44) ;  /* 0x00000000002c7947 */ /* 0x000fea0003800000 */
.L_x_46:
[----:B0-2---:R-:W-:Y:S04]  /*1250*/  LDS R10, [R0] ;  /* 0x00000000000a7984 */ /* 0x005fe80000000800 */
[----:B------:R-:W0:Y:S02]  /*1260*/  LDS R9, [R6+UR9] ;  /* 0x0000000906097984 */ /* 0x000e240008000800 */
[----:B0-----:R-:W-:-:S13]  /*1270*/  ISETP.GT.AND P4, PT, R10, R9, PT ;  /* 0x000000090a00720c */ /* 0x001fda0003f84270 */
[----:B------:R-:W-:Y:S05]  /*1280*/  @!P4 BREAK.RELIABLE B1 ;  /* 0x000000000001c942 */ /* 0x000fea0003800100 */
[----:B------:R-:W-:Y:S05]  /*1290*/  @!P4 BRA `(.L_x_44) ;  /* 0x000000000018c947 */ /* 0x000fea0003800000 */
.L_x_47:
[----:B------:R-:W-:Y:S05]  /*12a0*/  BSYNC.RELIABLE B1 ;  /* 0x0000000000017941 */ /* 0x000fea0003800100 */
.L_x_45:
[----:B------:R-:W-:Y:S04]  /*12b0*/  STS [R0], R9 ;  /* 0x0000000900007388 */ /* 0x000fe80000000800 */
[----:B------:R-:W0:Y:S04]  /*12c0*/  LDS R13, [R6+UR9+0x4] ;  /* 0x00000409060d7984 */ /* 0x000e280008000800 */
[----:B------:R-:W1:Y:S04]  /*12d0*/  LDS R11, [R0+0x4] ;  /* 0x00000400000b7984 */ /* 0x000e680000000800 */
[----:B0-----:R3:W-:Y:S04]  /*12e0*/  STS [R0+0x4], R13 ;  /* 0x0000040d00007388 */ /* 0x0017e80000000800 */
[----:B-1----:R3:W-:Y:S02]  /*12f0*/  STS.64 [R6+UR9], R10 ;  /* 0x0000000a06007988 */ /* 0x0027e40008000a09 */
.L_x_44:
[----:B------:R-:W-:Y:S05]  /*1300*/  BSYNC.RECONVERGENT B0 ;  /* 0x0000000000007941 */ /* 0x000fea0003800200 */
.L_x_43:
        /* <DEDUP_REMOVED lines=9> */
[----:B0-23--:R-:W0:Y:S02]  /*13a0*/  LDS R10, [R0] ;  /* 0x00000000000a7984 */ /* 0x00de240000000800 */
[----:B0-----:R-:W-:-:S13]  /*13b0*/  ISETP.GE.AND P4, PT, R10, R9, PT ;  /* 0x000000090a00720c */ /* 0x001fda0003f86270 */
[----:B------:R-:W-:Y:S05]  /*13c0*/  @P4 BREAK.RELIABLE B1 ;  /* 0x0000000000014942 */ /* 0x000fea0003800100 */
[----:B------:R-:W-:Y:S05]  /*13d0*/  @!P4 BRA `(.L_x_52) ;  /* 0x000000000018c947 */ /* 0x000fea0003800000 */
[----:B------:R-:W-:Y:S05]  /*13e0*/  BRA `(.L_x_49) ;  /* 0x00000000002c7947 */ /* 0x000fea0003800000 */
.L_x_51:
[----:B0-23--:R-:W-:Y:S04]  /*13f0*/  LDS R10, [R0] ;  /* 0x00000000000a7984 */ /* 0x00dfe80000000800 */
[----:B------:R-:W0:Y:S02]  /*1400*/  LDS R9, [R14] ;  /* 0x000000000e097984 */ /* 0x000e240000000800 */
[----:B0-----:R-:W-:-:S13]  /*1410*/  ISETP.GT.AND P4, PT, R10, R9, PT ;  /* 0x000000090a00720c */ /* 0x001fda0003f84270 */
[----:B------:R-:W-:Y:S05]  /*1420*/  @!P4 BREAK.RELIABLE B1 ;  /* 0x000000000001c942 */ /* 0x000fea0003800100 */
[----:B------:R-:W-:Y:S05]  /*1430*/  @!P4 BRA `(.L_x_49) ;  /* 0x000000000018c947 */ /* 0x000fea0003800000 */
.L_x_52:
[----:B------:R-:W-:Y:S05]  /*1440*/  BSYNC.RELIABLE B1 ;  /* 0x0000000000017941 */ /* 0x000fea0003800100 */
.L_x_50:
[----:B------:R-:W-:Y:S04]  /*1450*/  STS [R0], R9 ;  /* 0x0000000900007388 */ /* 0x000fe80000000800 */
[----:B------:R-:W0:Y:S04]  /*1460*/  LDS R13, [R14+0x4] ;  /* 0x000004000e0d7984 */ /* 0x000e280000000800 */
[----:B------:R-:W1:Y:S04]  /*1470*/  LDS R11, [R0+0x4] ;  /* 0x00000400000b7984 */ /* 0x000e680000000800 */
[----:B0-----:R4:W-:Y:S04]  /*1480*/  STS [R0+0x4], R13 ;  /* 0x0000040d00007388 */ /* 0x0019e80000000800 */
[----:B-1----:R4:W-:Y:S02]  /*1490*/  STS.64 [R14], R10 ;  /* 0x0000000a0e007388 */ /* 0x0029e40000000a00 */
.L_x_49:
[----:B------:R-:W-:Y:S05]  /*14a0*/  BSYNC.RECONVERGENT B0 ;  /* 0x0000000000007941 */ /* 0x000fea0003800200 */
.L_x_48:
[----:B------:R-:W-:Y:S05]  /*14b0*/  WARPSYNC.ALL ;  /* 0x0000000000007948 */ /* 0x000fea0003800000 */
[C---:B0-234-:R-:W-:Y:S01]  /*14c0*/  LOP3.LUT R10, R17.reuse, 0x10, RZ, 0x3c, !PT ;  /* 0x00000010110a7812 */ /* 0x05dfe200078e3cff */
        /* <DEDUP_REMOVED lines=15> */
.L_x_56:
[----:B------:R-:W-:Y:S04]  /*15c0*/  LDS R10, [R0] ;  /* 0x00000000000a7984 */ /* 0x000fe80000000800 */
[----:B------:R-:W0:Y:S02]  /*15d0*/  LDS R13, [R9+UR9] ;  /* 0x00000009090d7984 */ /* 0x000e240008000800 */
[----:B0-----:R-:W-:-:S13]  /*15e0*/  ISETP.GT.AND P5, PT, R10, R13, PT ;  /* 0x0000000d0a00720c */ /* 0x001fda0003fa4270 */
[----:B------:R-:W-:Y:S05]  /*15f0*/  @!P5 BREAK.RELIABLE B1 ;  /* 0x000000000001d942 */ /* 0x000fea0003800100 */
[----:B------:R-:W-:Y:S05]  /*1600*/  @!P5 BRA `(.L_x_54) ;  /* 0x000000000018d947 */ /* 0x000fea0003800000 */
.L_x_57:
[----:B------:R-:W-:Y:S05]  /*1610*/  BSYNC.RELIABLE B1 ;  /* 0x0000000000017941 */ /* 0x000fea0003800100 */
.L_x_55:
[----:B------:R-:W-:Y:S04]  /*1620*/  STS [R0], R13 ;  /* 0x0000000d00007388 */ /* 0x000fe80000000800 */
[----:B------:R-:W0:Y:S04]  /*1630*/  LDS R15, [R9+UR9+0x4] ;  /* 0x00000409090f7984 */ /* 0x000e280008000800 */
[----:B------:R-:W1:Y:S04]  /*1640*/  LDS R11, [R0+0x4] ;  /* 0x00000400000b7984 */ /* 0x000e680000000800 */
[----:B0-----:R0:W-:Y:S04]  /*1650*/  STS [R0+0x4], R15 ;  /* 0x0000040f00007388 */ /* 0x0011e80000000800 */
[----:B-1----:R0:W-:Y:S02]  /*1660*/  STS.64 [R9+UR9], R10 ;  /* 0x0000000a09007988 */ /* 0x0021e40008000a09 */
.L_x_54:
[----:B------:R-:W-:Y:S05]  /*1670*/  BSYNC.RECONVERGENT B0 ;  /* 0x0000000000007941 */ /* 0x000fea0003800200 */
.L_x_53:
        /* <DEDUP_REMOVED lines=13> */
.L_x_61:
[----:B0-----:R-:W-:Y:S04]  /*1750*/  LDS R10, [R0] ;  /* 0x00000000000a7984 */ /* 0x001fe80000000800 */
[----:B------:R-:W0:Y:S02]  /*1760*/  LDS R13, [R8+UR9] ;  /* 0x00000009080d7984 */ /* 0x000e240008000800 */
[----:B0-----:R-:W-:-:S13]  /*1770*/  ISETP.GT.AND P5, PT, R10, R13, PT ;  /* 0x0000000d0a00720c */ /* 0x001fda0003fa4270 */
[----:B------:R-:W-:Y:S05]  /*1780*/  @!P5 BREAK.RELIABLE B1 ;  /* 0x000000000001d942 */ /* 0x000fea0003800100 */
[----:B------:R-:W-:Y:S05]  /*1790*/  @!P5 BRA `(.L_x_59) ;  /* 0x000000000018d947 */ /* 0x000fea0003800000 */
.L_x_62:
[----:B------:R-:W-:Y:S05]  /*17a0*/  BSYNC.RELIABLE B1 ;  /* 0x0000000000017941 */ /* 0x000fea0003800100 */
.L_x_60:
[----:B------:R-:W-:Y:S04]  /*17b0*/  STS [R0], R13 ;  /* 0x0000000d00007388 */ /* 0x000fe80000000800 */
[----:B------:R-:W0:Y:S04]  /*17c0*/  LDS R15, [R8+UR9+0x4] ;  /* 0x00000409080f7984 */ /* 0x000e280008000800 */
[----:B------:R-:W1:Y:S04]  /*17d0*/  LDS R11, [R0+0x4] ;  /* 0x00000400000b7984 */ /* 0x000e680000000800 */
[----:B0-----:R2:W-:Y:S04]  /*17e0*/  STS [R0+0x4], R15 ;  /* 0x0000040f00007388 */ /* 0x0015e80000000800 */
[----:B-1----:R2:W-:Y:S02]  /*17f0*/  STS.64 [R8+UR9], R10 ;  /* 0x0000000a08007988 */ /* 0x0025e40008000a09 */
.L_x_59:
[----:B------:R-:W-:Y:S05]  /*1800*/  BSYNC.RECONVERGENT B0 ;  /* 0x0000000000007941 */ /* 0x000fea0003800200 */
.L_x_58:
        /* <DEDUP_REMOVED lines=13> */
.L_x_66:
[----:B0-2---:R-:W-:Y:S04]  /*18e0*/  LDS R10, [R0] ;  /* 0x00000000000a7984 */ /* 0x005fe80000000800 */
[----:B------:R-:W0:Y:S02]  /*18f0*/  LDS R13, [R7+UR9] ;  /* 0x00000009070d7984 */ /* 0x000e240008000800 */
[----:B0-----:R-:W-:-:S13]  /*1900*/  ISETP.GT.AND P5, PT, R10, R13, PT ;  /* 0x0000000d0a00720c */ /* 0x001fda0003fa4270 */
[----:B------:R-:W-:Y:S05]  /*1910*/  @!P5 BREAK.RELIABLE B1 ;  /* 0x000000000001d942 */ /* 0x000fea0003800100 */
[----:B------:R-:W-:Y:S05]  /*1920*/  @!P5 BRA `(.L_x_64) ;  /* 0x000000000018d947 */ /* 0x000fea0003800000 */
.L_x_67:
[----:B------:R-:W-:Y:S05]  /*1930*/  BSYNC.RELIABLE B1 ;  /* 0x0000000000017941 */ /* 0x000fea0003800100 */
.L_x_65:
[----:B------:R-:W-:Y:S04]  /*1940*/  STS [R0], R13 ;  /* 0x0000000d00007388 */ /* 0x000fe80000000800 */
[----:B------:R-:W0:Y:S04]  /*1950*/  LDS R15, [R7+UR9+0x4] ;  /* 0x00000409070f7984 */ /* 0x000e280008000800 */
[----:B------:R-:W1:Y:S04]  /*1960*/  LDS R11, [R0+0x4] ;  /* 0x00000400000b7984 */ /* 0x000e680000000800 */
[----:B0-----:R3:W-:Y:S04]  /*1970*/  STS [R0+0x4], R15 ;  /* 0x0000040f00007388 */ /* 0x0017e80000000800 */
[----:B-1----:R3:W-:Y:S02]  /*1980*/  STS.64 [R7+UR9], R10 ;  /* 0x0000000a07007988 */ /* 0x0027e40008000a09 */
.L_x_64:
[----:B------:R-:W-:Y:S05]  /*1990*/  BSYNC.RECONVERGENT B0 ;  /* 0x0000000000007941 */ /* 0x000fea0003800200 */
.L_x_63:
        /* <DEDUP_REMOVED lines=8> */
[----:B0-23--:R-:W0:Y:S02]  /*1a20*/  LDS R10, [R0] ;  /* 0x00000000000a7984 */ /* 0x00de240000000800 */
[----:B0-----:R-:W-:-:S13]  /*1a30*/  ISETP.GE.AND P5, PT, R10, R13, PT ;  /* 0x0000000d0a00720c */ /* 0x001fda0003fa6270 */
[----:B------:R-:W-:Y:S05]  /*1a40*/  @P5 BREAK.RELIABLE B1 ;  /* 0x0000000000015942 */ /* 0x000fea0003800100 */
[----:B------:R-:W-:Y:S05]  /*1a50*/  @!P5 BRA `(.L_x_72) ;  /* 0x000000000018d947 */ /* 0x000fea0003800000 */
[----:B------:R-:W-:Y:S05]  /*1a60*/  BRA `(.L_x_69) ;  /* 0x00000000002c7947 */ /* 0x000fea0003800000 */
.L_x_71:
[----:B0-23--:R-:W-:Y:S04]  /*1a70*/  LDS R10, [R0] ;  /* 0x00000000000a7984 */ /* 0x00dfe80000000800 */
[----:B------:R-:W0:Y:S02]  /*1a80*/  LDS R13, [R6+UR9] ;  /* 0x00000009060d7984 */ /* 0x000e240008000800 */
[----:B0-----:R-:W-:-:S13]  /*1a90*/  ISETP.GT.AND P5, PT, R10, R13, PT ;  /* 0x0000000d0a00720c */ /* 0x001fda0003fa4270 */
[----:B------:R-:W-:Y:S05]  /*1aa0*/  @!P5 BREAK.RELIABLE B1 ;  /* 0x000000000001d942 */ /* 0x000fea0003800100 */
[----:B------:R-:W-:Y:S05]  /*1ab0*/  @!P5 BRA `(.L_x_69) ;  /* 0x000000000018d947 */ /* 0x000fea0003800000 */
.L_x_72:
[----:B------:R-:W-:Y:S05]  /*1ac0*/  BSYNC.RELIABLE B1 ;  /* 0x0000000000017941 */ /* 0x000fea0003800100 */
.L_x_70:
[----:B------:R-:W-:Y:S04]  /*1ad0*/  STS [R0], R13 ;  /* 0x0000000d00007388 */ /* 0x000fe80000000800 */
[----:B------:R-:W0:Y:S04]  /*1ae0*/  LDS R15, [R6+UR9+0x4] ;  /* 0x00000409060f7984 */ /* 0x000e280008000800 */
[----:B------:R-:W1:Y:S04]  /*1af0*/  LDS R11, [R0+0x4] ;  /* 0x00000400000b7984 */ /* 0x000e680000000800 */
[----:B0-----:R4:W-:Y:S04]  /*1b00*/  STS [R0+0x4], R15 ;  /* 0x0000040f00007388 */ /* 0x0019e80000000800 */
[----:B-1----:R4:W-:Y:S02]  /*1b10*/  STS.64 [R6+UR9], R10 ;  /* 0x0000000a06007988 */ /* 0x0029e40008000a09 */
.L_x_69:
[----:B------:R-:W-:Y:S05]  /*1b20*/  BSYNC.RECONVERGENT B0 ;  /* 0x0000000000007941 */ /* 0x000fea0003800200 */
.L_x_68:
        /* <DEDUP_REMOVED lines=9> */
[----:B0-234-:R-:W0:Y:S02]  /*1bc0*/  LDS R10, [R0] ;  /* 0x00000000000a7984 */ /* 0x01de240000000800 */
[----:B0-----:R-:W-:-:S13]  /*1bd0*/  ISETP.GE.AND P5, PT, R10, R13, PT ;  /* 0x0000000d0a00720c */ /* 0x001fda0003fa6270 */
[----:B------:R-:W-:Y:S05]  /*1be0*/  @P5 BREAK.RELIABLE B1 ;  /* 0x0000000000015942 */ /* 0x000fea0003800100 */
[----:B------:R-:W-:Y:S05]  /*1bf0*/  @!P5 BRA `(.L_x_77) ;  /* 0x000000000018d947 */ /* 0x000fea0003800000 */
[----:B------:R-:W-:Y:S05]  /*1c00*/  BRA `(.L_x_74) ;  /* 0x00000000002c7947 */ /* 0x000fea0003800000 */
.L_x_76:
[----:B0-234-:R-:W-:Y:S04]  /*1c10*/  LDS R10, [R0] ;  /* 0x00000000000a7984 */ /* 0x01dfe80000000800 */
[----:B------:R-:W0:Y:S02]  /*1c20*/  LDS R13, [R14] ;  /* 0x000000000e0d7984 */ /* 0x000e240000000800 */
[----:B0-----:R-:W-:-:S13]  /*1c30*/  ISETP.GT.AND P5, PT, R10, R13, PT ;  /* 0x0000000d0a00720c */ /* 0x001fda0003fa4270 */
[----:B------:R-:W-:Y:S05]  /*1c40*/  @!P5 BREAK.RELIABLE B1 ;  /* 0x000000000001d942 */ /* 0x000fea0003800100 */
[----:B------:R-:W-:Y:S05]  /*1c50*/  @!P5 BRA `(.L_x_74) ;  /* 0x000000000018d947 */ /* 0x000fea0003800000 */
.L_x_77:
[----:B------:R-:W-:Y:S05]  /*1c60*/  BSYNC.RELIABLE B1 ;  /* 0x0000000000017941 */ /* 0x000fea0003800100 */
.L_x_75:
[----:B------:R-:W-:Y:S04]  /*1c70*/  STS [R0], R13 ;  /* 0x0000000d00007388 */ /* 0x000fe80000000800 */
[----:B------:R-:W0:Y:S04]  /*1c80*/  LDS R15, [R14+0x4] ;  /* 0x000004000e0f7984 */ /* 0x000e280000000800 */
[----:B------:R-:W1:Y:S04]  /*1c90*/  LDS R11, [R0+0x4] ;  /* 0x00000400000b7984 */ /* 0x000e680000000800 */
[----:B0-----:R0:W-:Y:S04]  /*1ca0*/  STS [R0+0x4], R15 ;  /* 0x0000040f00007388 */ /* 0x0011e80000000800 */
[----:B-1----:R0:W-:Y:S02]  /*1cb0*/  STS.64 [R14], R10 ;  /* 0x0000000a0e007388 */ /* 0x0021e40000000a00 */
.L_x_74:
[----:B------:R-:W-:Y:S05]  /*1cc0*/  BSYNC.RECONVERGENT B0 ;  /* 0x0000000000007941 */ /* 0x000fea0003800200 */
.L_x_73:
        /* <DEDUP_REMOVED lines=17> */
.L_x_81:
[----:B------:R-:W-:Y:S04]  /*1de0*/  LDS R14, [R0] ;  /* 0x00000000000e7984 */ /* 0x000fe80000000800 */
[----:B------:R-:W0:Y:S02]  /*1df0*/  LDS R11, [R10+UR9] ;  /* 0x000000090a0b7984 */ /* 0x000e240008000800 */
[----:B0-----:R-:W-:-:S13]  /*1e00*/  ISETP.GT.AND P6, PT, R14, R11, PT ;  /* 0x0000000b0e00720c */ /* 0x001fda0003fc4270 */
[----:B------:R-:W-:Y:S05]  /*1e10*/  @!P6 BREAK.RELIABLE B1 ;  /* 0x000000000001e942 */ /* 0x000fea0003800100 */
[----:B------:R-:W-:Y:S05]  /*1e20*/  @!P6 BRA `(.L_x_79) ;  /* 0x000000000018e947 */ /* 0x000fea0003800000 */
.L_x_82:
[----:B------:R-:W-:Y:S05]  /*1e30*/  BSYNC.RELIABLE B1 ;  /* 0x0000000000017941 */ /* 0x000fea0003800100 */
.L_x_80:
[----:B------:R-:W-:Y:S04]  /*1e40*/  STS [R0], R11 ;  /* 0x0000000b00007388 */ /* 0x000fe80000000800 */
[----:B------:R-:W0:Y:S04]  /*1e50*/  LDS R13, [R10+UR9+0x4] ;  /* 0x000004090a0d7984 */ /* 0x000e280008000800 */
[----:B------:R-:W1:Y:S04]  /*1e60*/  LDS R15, [R0+0x4] ;  /* 0x00000400000f7984 */ /* 0x000e680000000800 */
[----:B0-----:R0:W-:Y:S04]  /*1e70*/  STS [R0+0x4], R13 ;  /* 0x0000040d00007388 */ /* 0x0011e80000000800 */
[----:B-1----:R0:W-:Y:S02]  /*1e80*/  STS.64 [R10+UR9], R14 ;  /* 0x0000000e0a007988 */ /* 0x0021e40008000a09 */
.L_x_79:
[----:B------:R-:W-:Y:S05]  /*1e90*/  BSYNC.RECONVERGENT B0 ;  /* 0x0000000000007941 */ /* 0x000fea0003800200 */
.L_x_78:
        /* <DEDUP_REMOVED lines=13> */
.L_x_86:
[----:B0-----:R-:W-:Y:S04]  /*1f70*/  LDS R14, [R0] ;  /* 0x00000000000e7984 */ /* 0x001fe80000000800 */
[----:B------:R-:W0:Y:S02]  /*1f80*/  LDS R11, [R9+UR9] ;  /* 0x00000009090b7984 */ /* 0x000e240008000800 */
[----:B0-----:R-:W-:-:S13]  /*1f90*/  ISETP.GT.AND P6, PT, R14, R11, PT ;  /* 0x0000000b0e00720c */ /* 0x001fda0003fc4270 */
[----:B------:R-:W-:Y:S05]  /*1fa0*/  @!P6 BREAK.RELIABLE B1 ;  /* 0x000000000001e942 */ /* 0x000fea0003800100 */
[----:B------:R-:W-:Y:S05]  /*1fb0*/  @!P6 BRA `(.L_x_84) ;  /* 0x000000000018e947 */ /* 0x000fea0003800000 */
.L_x_87:
[----:B------:R-:W-:Y:S05]  /*1fc0*/  BSYNC.RELIABLE B1 ;  /* 0x0000000000017941 */ /* 0x000fea0003800100 */
.L_x_85:
[----:B------:R-:W-:Y:S04]  /*1fd0*/  STS [R0], R11 ;  /* 0x0000000b00007388 */ /* 0x000fe80000000800 */
[----:B------:R-:W0:Y:S04]  /*1fe0*/  LDS R13, [R9+UR9+0x4] ;  /* 0x00000409090d7984 */ /* 0x000e280008000800 */
[----:B------:R-:W1:Y:S04]  /*1ff0*/  LDS R15, [R0+0x4] ;  /* 0x00000400000f7984 */ /* 0x000e680000000800 */
[----:B0-----:R2:W-:Y:S04]  /*2000*/  STS [R0+0x4], R13 ;  /* 0x0000040d00007388 */ /* 0x0015e80000000800 */
[----:B-1----:R2:W-:Y:S02]  /*2010*/  STS.64 [R9+UR9], R14 ;  /* 0x0000000e09007988 */ /* 0x0025e40008000a09 */
.L_x_84:
[----:B------:R-:W-:Y:S05]  /*2020*/  BSYNC.RECONVERGENT B0 ;  /* 0x0000000000007941 */ /* 0x000fea0003800200 */
.L_x_83:
        /* <DEDUP_REMOVED lines=13> */
.L_x_91:
[----:B0-2---:R-:W-:Y:S04]  /*2100*/  LDS R14, [R0] ;  /* 0x00000000000e7984 */ /* 0x005fe80000000800 */
[----:B------:R-:W0:Y:S02]  /*2110*/  LDS R11, [R8+UR9] ;  /* 0x00000009080b7984 */ /* 0x000e240008000800 */
[----:B0-----:R-:W-:-:S13]  /*2120*/  ISETP.GT.AND P6, PT, R14, R11, PT ;  /* 0x0000000b0e00720c */ /* 0x001fda0003fc4270 */
[----:B------:R-:W-:Y:S05]  /*2130*/  @!P6 BREAK.RELIABLE B1 ;  /* 0x000000000001e942 */ /* 0x000fea0003800100 */
[----:B------:R-:W-:Y:S05]  /*2140*/  @!P6 BRA `(.L_x_89) ;  /* 0x000000000018e947 */ /* 0x000fea0003800000 */
.L_x_92:
[----:B------:R-:W-:Y:S05]  /*2150*/  BSYNC.RELIABLE B1 ;  /* 0x0000000000017941 */ /* 0x000fea0003800100 */
.L_x_90:
[----:B------:R-:W-:Y:S04]  /*2160*/  STS [R0], R11 ;  /* 0x0000000b00007388 */ /* 0x000fe80000000800 */
[----:B------:R-:W0:Y:S04]  /*2170*/  LDS R13, [R8+UR9+0x4] ;  /* 0x00000409080d7984 */ /* 0x000e280008000800 */
[----:B------:R-:W1:Y:S04]  /*2180*/  LDS R15, [R0+0x4] ;  /* 0x00000400000f7984 */ /* 0x000e680000000800 */
[----:B0-----:R3:W-:Y:S04]  /*2190*/  STS [R0+0x4], R13 ;  /* 0x0000040d00007388 */ /* 0x0017e80000000800 */
[----:B-1----:R3:W-:Y:S02]  /*21a0*/  STS.64 [R8+UR9], R14 ;  /* 0x0000000e08007988 */ /* 0x0027e40008000a09 */
.L_x_89:
[----:B------:R-:W-:Y:S05]  /*21b0*/  BSYNC.RECONVERGENT B0 ;  /* 0x0000000000007941 */ /* 0x000fea0003800200 */
.L_x_88:
        /* <DEDUP_REMOVED lines=13> */
.L_x_96:
[----:B0-23--:R-:W-:Y:S04]  /*2290*/  LDS R14, [R0] ;  /* 0x00000000000e7984 */ /* 0x00dfe80000000800 */
[----:B------:R-:W0:Y:S02]  /*22a0*/  LDS R11, [R7+UR9] ;  /* 0x00000009070b7984 */ /* 0x000e240008000800 */
[----:B0-----:R-:W-:-:S13]  /*22b0*/  ISETP.GT.AND P6, PT, R14, R11, PT ;  /* 0x0000000b0e00720c */ /* 0x001fda0003fc4270 */
[----:B------:R-:W-:Y:S05]  /*22c0*/  @!P6 BREAK.RELIABLE B1 ;  /* 0x000000000001e942 */ /* 0x000fea0003800100 */
[----:B------:R-:W-:Y:S05]  /*22d0*/  @!P6 BRA `(.L_x_94) ;  /* 0x000000000018e947 */ /* 0x000fea0003800000 */
.L_x_97:
[----:B------:R-:W-:Y:S05]  /*22e0*/  BSYNC.RELIABLE B1 ;  /* 0x0000000000017941 */ /* 0x000fea0003800100 */
.L_x_95:
[----:B------:R-:W-:Y:S04]  /*22f0*/  STS [R0], R11 ;  /* 0x0000000b00007388 */ /* 0x000fe80000000800 */
[----:B------:R-:W0:Y:S04]  /*2300*/  LDS R13, [R7+UR9+0x4] ;  /* 0x00000409070d7984 */ /* 0x000e280008000800 */
[----:B------:R-:W1:Y:S04]  /*2310*/  LDS R15, [R0+0x4] ;  /* 0x00000400000f7984 */ /* 0x000e680000000800 */
[----:B0-----:R4:W-:Y:S04]  /*2320*/  STS [R0+0x4], R13 ;  /* 0x0000040d00007388 */ /* 0x0019e80000000800 */
[----:B-1----:R4:W-:Y:S02]  /*2330*/  STS.64 [R7+UR9], R14 ;  /* 0x0000000e07007988 */ /* 0x0029e40008000a09 */
.L_x_94:
[----:B------:R-:W-:Y:S05]  /*2340*/  BSYNC.RECONVERGENT B0 ;  /* 0x0000000000007941 */ /* 0x000fea0003800200 */
.L_x_93:
        /* <DEDUP_REMOVED lines=8> */
[----:B0-234-:R-:W0:Y:S02]  /*23d0*/  LDS R14, [R0] ;  /* 0x00000000000e7984 */ /* 0x01de240000000800 */
[----:B0-----:R-:W-:-:S13]  /*23e0*/  ISETP.GE.AND P6, PT, R14, R11, PT ;  /* 0x0000000b0e00720c */ /* 0x001fda0003fc6270 */
[----:B------:R-:W-:Y:S05]  /*23f0*/  @P6 BREAK.RELIABLE B1 ;  /* 0x0000000000016942 */ /* 0x000fea0003800100 */
[----:B------:R-:W-:Y:S05]  /*2400*/  @!P6 BRA `(.L_x_102) ;  /* 0x000000000018e947 */ /* 0x000fea0003800000 */
[----:B------:R-:W-:Y:S05]  /*2410*/  BRA `(.L_x_99) ;  /* 0x00000000002c7947 */ /* 0x000fea0003800000 */
.L_x_101:
[----:B0-234-:R-:W-:Y:S04]  /*2420*/  LDS R14, [R0] ;  /* 0x00000000000e7984 */ /* 0x01dfe80000000800 */
[----:B------:R-:W0:Y:S02]  /*2430*/  LDS R11, [R6+UR9] ;  /* 0x00000009060b7984 */ /* 0x000e240008000800 */
[----:B0-----:R-:W-:-:S13]  /*2440*/  ISETP.GT.AND P6, PT, R14, R11, PT ;  /* 0x0000000b0e00720c */ /* 0x001fda0003fc4270 */
[----:B------:R-:W-:Y:S05]  /*2450*/  @!P6 BREAK.RELIABLE B1 ;  /* 0x000000000001e942 */ /* 0x000fea0003800100 */
[----:B------:R-:W-:Y:S05]  /*2460*/  @!P6 BRA `(.L_x_99) ;  /* 0x000000000018e947 */ /* 0x000fea0003800000 */
.L_x_102:
[----:B------:R-:W-:Y:S05]  /*2470*/  BSYNC.RELIABLE B1 ;  /* 0x0000000000017941 */ /* 0x000fea0003800100 */
.L_x_100:
[----:B------:R-:W-:Y:S04]  /*2480*/  STS [R0], R11 ;  /* 0x0000000b00007388 */ /* 0x000fe80000000800 */
[----:B------:R-:W0:Y:S04]  /*2490*/  LDS R13, [R6+UR9+0x4] ;  /* 0x00000409060d7984 */ /* 0x000e280008000800 */
[----:B------:R-:W1:Y:S04]  /*24a0*/  LDS R15, [R0+0x4] ;  /* 0x00000400000f7984 */ /* 0x000e680000000800 */
[----:B0-----:R0:W-:Y:S04]  /*24b0*/  STS [R0+0x4], R13 ;  /* 0x0000040d00007388 */ /* 0x0011e80000000800 */
[----:B-1----:R0:W-:Y:S02]  /*24c0*/  STS.64 [R6+UR9], R14 ;  /* 0x0000000e06007988 */ /* 0x0021e40008000a09 */
.L_x_99:
[----:B------:R-:W-:Y:S05]  /*24d0*/  BSYNC.RECONVERGENT B0 ;  /* 0x0000000000007941 */ /* 0x000fea0003800200 */
.L_x_98:
        /* <DEDUP_REMOVED lines=14> */
.L_x_106:
[----:B0-234-:R-:W-:Y:S04]  /*25c0*/  LDS R14, [R0] ;  /* 0x00000000000e7984 */ /* 0x01dfe80000000800 */
[----:B------:R-:W0:Y:S02]  /*25d0*/  LDS R11, [R18] ;  /* 0x00000000120b7984 */ /* 0x000e240000000800 */
[----:B0-----:R-:W-:-:S13]  /*25e0*/  ISETP.GT.AND P6, PT, R14, R11, PT ;  /* 0x0000000b0e00720c */ /* 0x001fda0003fc4270 */
[----:B------:R-:W-:Y:S05]  /*25f0*/  @!P6 BREAK.RELIABLE B1 ;  /* 0x000000000001e942 */ /* 0x000fea0003800100 */
[----:B------:R-:W-:Y:S05]  /*2600*/  @!P6 BRA `(.L_x_104) ;  /* 0x000000000018e947 */ /* 0x000fea0003800000 */
.L_x_107:
[----:B------:R-:W-:Y:S05]  /*2610*/  BSYNC.RELIABLE B1 ;  /* 0x0000000000017941 */ /* 0x000fea0003800100 */
.L_x_105:
[----:B------:R-:W-:Y:S04]  /*2620*/  STS [R0], R11 ;  /* 0x0000000b00007388 */ /* 0x000fe80000000800 */
[----:B------:R-:W0:Y:S04]  /*2630*/  LDS R13, [R18+0x4] ;  /* 0x00000400120d7984 */ /* 0x000e280000000800 */
[----:B------:R-:W1:Y:S04]  /*2640*/  LDS R15, [R0+0x4] ;  /* 0x00000400000f7984 */ /* 0x000e680000000800 */
[----:B0-----:R0:W-:Y:S04]  /*2650*/  STS [R0+0x4], R13 ;  /* 0x0000040d00007388 */ /* 0x0011e80000000800 */
[----:B-1----:R0:W-:Y:S02]  /*2660*/  STS.64 [R18], R14 ;  /* 0x0000000e12007388 */ /* 0x0021e40000000a00 */
.L_x_104:
[----:B------:R-:W-:Y:S05]  /*2670*/  BSYNC.RECONVERGENT B0 ;  /* 0x0000000000007941 */ /* 0x000fea0003800200 */
.L_x_103:
[----:B------:R-:W-:Y:S05]  /*2680*/  WARPSYNC.ALL ;  /* 0x0000000000007948 */ /* 0x000fea0003800000 */
[C---:B0-----:R-:W-:Y:S01]  /*2690*/  LOP3.LUT R18, R17.reuse, 0x40, RZ, 0x3c, !PT ;  /* 0x0000004011127812 */ /* 0x041fe200078e3cff */
[----:B------:R-:W-:Y:S01]  /*26a0*/  BAR.SYNC.DEFER_BLOCKING 0x0 ;  /* 0x0000000000007b1d */ /* 0x000fe20000010000 */
[----:B------:R-:W-:Y:S02]  /*26b0*/  LOP3.LUT R16, R17, 0x80, RZ, 0xc0, !PT ;  /* 0x0000008011107812 */ /* 0x000fe400078ec0ff */
[----:B------:R-:W-:Y:S02]  /*26c0*/  ISETP.GT.U32.AND P6, PT, R18, R17, PT ;  /* 0x000000111200720c */ /* 0x000fe40003fc4070 */
[----:B------:R-:W-:Y:S01]  /*26d0*/  LOP3.LUT R11, R12, 0x200, RZ, 0x3c, !PT ;  /* 0x000002000c0b7812 */ /* 0x000fe200078e3cff */
[----:B------:R-:W-:Y:S01]  /*26e0*/  BSSY.RECONVERGENT B0, `(.L_x_108) ;  /* 0x0000017000007945 */ /* 0x000fe20003800200 */
[----:B--234-:R-:W-:-:S09]  /*26f0*/  P2R R13, PR, RZ, 0x40 ;  /* 0x00000040ff0d7803 */ /* 0x01cfd20000000000 */
        /* <DEDUP_REMOVED lines=10> */
.L_x_111:
[----:B------:R-:W-:Y:S04]  /*27a0*/  LDS R14, [R0] ;  /* 0x00000000000e7984 */ /* 0x000fe80000000800 */
[----:B------:R-:W0:Y:S02]  /*27b0*/  LDS R19, [R11+UR9] ;  /* 0x000000090b137984 */ /* 0x000e240008000800 */
[----:B0-----:R-:W-:-:S13]  /*27c0*/  ISETP.GT.AND P6, PT, R14, R19, PT ;  /* 0x000000130e00720c */ /* 0x001fda0003fc4270 */
[----:B------:R-:W-:Y:S05]  /*27d0*/  @!P6 BREAK.RELIABLE B1 ;  /* 0x000000000001e942 */ /* 0x000fea0003800100 */
[----:B------:R-:W-:Y:S05]  /*27e0*/  @!P6 BRA `(.L_x_109) ;  /* 0x000000000018e947 */ /* 0x000fea0003800000 */
.L_x_112:
[----:B------:R-:W-:Y:S05]  /*27f0*/  BSYNC.RELIABLE B1 ;  /* 0x0000000000017941 */ /* 0x000fea0003800100 */
.L_x_110:
[----:B------:R-:W-:Y:S04]  /*2800*/  STS [R0], R19 ;  /* 0x0000001300007388 */ /* 0x000fe80000000800 */
[----:B------:R-:W0:Y:S04]  /*2810*/  LDS R21, [R11+UR9+0x4] ;  /* 0x000004090b157984 */ /* 0x000e280008000800 */
[----:B------:R-:W1:Y:S04]  /*2820*/  LDS R15, [R0+0x4] ;  /* 0x00000400000f7984 */ /* 0x000e680000000800 */
[----:B0-----:R0:W-:Y:S04]  /*2830*/  STS [R0+0x4], R21 ;  /* 0x0000041500007388 */ /* 0x0011e80000000800 */
[----:B-1----:R0:W-:Y:S02]  /*2840*/  STS.64 [R11+UR9], R14 ;  /* 0x0000000e0b007988 */ /* 0x0021e40008000a09 */
.L_x_109:
[----:B------:R-:W-:Y:S05]  /*2850*/  BSYNC.RECONVERGENT B0 ;  /* 0x0000000000007941 */ /* 0x000fea0003800200 */
.L_x_108:
        /* <DEDUP_REMOVED lines=13> */
.L_x_116:
[----:B0-----:R-:W-:Y:S04]  /*2930*/  LDS R14, [R0] ;  /* 0x00000000000e7984 */ /* 0x001fe80000000800 */
[----:B------:R-:W0:Y:S02]  /*2940*/  LDS R19, [R10+UR9] ;  /* 0x000000090a137984 */ /* 0x000e240008000800 */
[----:B0-----:R-:W-:-:S13]  /*2950*/  ISETP.GT.AND P6, PT, R14, R19, PT ;  /* 0x000000130e00720c */ /* 0x001fda0003fc4270 */
[----:B------:R-:W-:Y:S05]  /*2960*/  @!P6 BREAK.RELIABLE B1 ;  /* 0x000000000001e942 */ /* 0x000fea0003800100 */
[----:B------:R-:W-:Y:S05]  /*2970*/  @!P6 BRA `(.L_x_114) ;  /* 0x000000000018e947 */ /* 0x000fea0003800000 */
.L_x_117:
[----:B------:R-:W-:Y:S05]  /*2980*/  BSYNC.RELIABLE B1 ;  /* 0x0000000000017941 */ /* 0x000fea0003800100 */
.L_x_115:
[----:B------:R-:W-:Y:S04]  /*2990*/  STS [R0], R19 ;  /* 0x0000001300007388 */ /* 0x000fe80000000800 */
[----:B------:R-:W0:Y:S04]  /*29a0*/  LDS R21, [R10+UR9+0x4] ;  /* 0x000004090a157984 */ /* 0x000e280008000800 */
[----:B------:R-:W1:Y:S04]  /*29b0*/  LDS R15, [R0+0x4] ;  /* 0x00000400000f7984 */ /* 0x000e680000000800 */
[----:B0-----:R2:W-:Y:S04]  /*29c0*/  STS [R0+0x4], R21 ;  /* 0x0000041500007388 */ /* 0x0015e80000000800 */
[----:B-1----:R2:W-:Y:S02]  /*29d0*/  STS.64 [R10+UR9], R14 ;  /* 0x0000000e0a007988 */ /* 0x0025e40008000a09 */
.L_x_114:
[----:B------:R-:W-:Y:S05]  /*29e0*/  BSYNC.RECONVERGENT B0 ;  /* 0x0000000000007941 */ /* 0x000fea0003800200 */
.L_x_113:
        /* <DEDUP_REMOVED lines=13> */
.L_x_121:
[----:B0-2---:R-:W-:Y:S04]  /*2ac0*/  LDS R14, [R0] ;  /* 0x00000000000e7984 */ /* 0x005fe80000000800 */
[----:B------:R-:W0:Y:S02]  /*2ad0*/  LDS R19, [R9+UR9] ;  /* 0x0000000909137984 */ /* 0x000e240008000800 */
[----:B0-----:R-:W-:-:S13]  /*2ae0*/  ISETP.GT.AND P6, PT, R14, R19, PT ;  /* 0x000000130e00720c */ /* 0x001fda0003fc4270 */
[----:B------:R-:W-:Y:S05]  /*2af0*/  @!P6 BREAK.RELIABLE B1 ;  /* 0x000000000001e942 */ /* 0x000fea0003800100 */
[----:B------:R-:W-:Y:S05]  /*2b00*/  @!P6 BRA `(.L_x_119) ;  /* 0x000000000018e947 */ /* 0x000fea0003800000 */
.L_x_122:
[----:B------:R-:W-:Y:S05]  /*2b10*/  BSYNC.RELIABLE B1 ;  /* 0x0000000000017941 */ /* 0x000fea0003800100 */
.L_x_120:
[----:B------:R-:W-:Y:S04]  /*2b20*/  STS [R0], R19 ;  /* 0x0000001300007388 */ /* 0x000fe80000000800 */
[----:B------:R-:W0:Y:S04]  /*2b30*/  LDS R21, [R9+UR9+0x4] ;  /* 0x0000040909157984 */ /* 0x000e280008000800 */
[----:B------:R-:W1:Y:S04]  /*2b40*/  LDS R15, [R0+0x4] ;  /* 0x00000400000f7984 */ /* 0x000e680000000800 */
[----:B0-----:R3:W-:Y:S04]  /*2b50*/  STS [R0+0x4], R21 ;  /* 0x0000041500007388 */ /* 0x0017e80000000800 */
[----:B-1----:R3:W-:Y:S02]  /*2b60*/  STS.64 [R9+UR9], R14 ;  /* 0x0000000e09007988 */ /* 0x0027e40008000a09 */
.L_x_119:
[----:B------:R-:W-:Y:S05]  /*2b70*/  BSYNC.RECONVERGENT B0 ;  /* 0x0000000000007941 */ /* 0x000fea0003800200 */
.L_x_118:
        /* <DEDUP_REMOVED lines=13> */
.L_x_126:
[----:B0-23--:R-:W-:Y:S04]  /*2c50*/  LDS R14, [R0] ;  /* 0x00000000000e7984 */ /* 0x00dfe80000000800 */
[----:B------:R-:W0:Y:S02]  /*2c60*/  LDS R19, [R8+UR9] ;  /* 0x0000000908137984 */ /* 0x000e240008000800 */
[----:B0-----:R-:W-:-:S13]  /*2c70*/  ISETP.GT.AND P6, PT, R14, R19, PT ;  /* 0x000000130e00720c */ /* 0x001fda0003fc4270 */
[----:B------:R-:W-:Y:S05]  /*2c80*/  @!P6 BREAK.RELIABLE B1 ;  /* 0x000000000001e942 */ /* 0x000fea0003800100 */
[----:B------:R-:W-:Y:S05]  /*2c90*/  @!P6 BRA `(.L_x_124) ;  /* 0x000000000018e947 */ /* 0x000fea0003800000 */
.L_x_127:
[----:B------:R-:W-:Y:S05]  /*2ca0*/  BSYNC.RELIABLE B1 ;  /* 0x0000000000017941 */ /* 0x000fea0003800100 */
.L_x_125:
[----:B------:R-:W-:Y:S04]  /*2cb0*/  STS [R0], R19 ;  /* 0x0000001300007388 */ /* 0x000fe80000000800 */
[----:B------:R-:W0:Y:S04]  /*2cc0*/  LDS R21, [R8+UR9+0x4] ;  /* 0x0000040908157984 */ /* 0x000e280008000800 */
[----:B------:R-:W1:Y:S04]  /*2cd0*/  LDS R15, [R0+0x4] ;  /* 0x00000400000f7984 */ /* 0x000e680000000800 */
[----:B0-----:R4:W-:Y:S04]  /*2ce0*/  STS [R0+0x4], R21 ;  /* 0x0000041500007388 */ /* 0x0019e80000000800 */
[----:B-1----:R4:W-:Y:S02]  /*2cf0*/  STS.64 [R8+UR9], R14 ;  /* 0x0000000e08007988 */ /* 0x0029e40008000a09 */
.L_x_124:
[----:B------:R-:W-:Y:S05]  /*2d00*/  BSYNC.RECONVERGENT B0 ;  /* 0x0000000000007941 */ /* 0x000fea0003800200 */
.L_x_123:
        /* <DEDUP_REMOVED lines=13> */
.L_x_131:
[----:B0-234-:R-:W-:Y:S04]  /*2de0*/  LDS R14, [R0] ;  /* 0x00000000000e7984 */ /* 0x01dfe80000000800 */
[----:B------:R-:W0:Y:S02]  /*2df0*/  LDS R19, [R7+UR9] ;  /* 0x0000000907137984 */ /* 0x000e240008000800 */
[----:B0-----:R-:W-:-:S13]  /*2e00*/  ISETP.GT.AND P6, PT, R14, R19, PT ;  /* 0x000000130e00720c */ /* 0x001fda0003fc4270 */
[----:B------:R-:W-:Y:S05]  /*2e10*/  @!P6 BREAK.RELIABLE B1 ;  /* 0x000000000001e942 */ /* 0x000fea0003800100 */
[----:B------:R-:W-:Y:S05]  /*2e20*/  @!P6 BRA `(.L_x_129) ;  /* 0x000000000018e947 */ /* 0x000fea0003800000 */
.L_x_132:
[----:B------:R-:W-:Y:S05]  /*2e30*/  BSYNC.RELIABLE B1 ;  /* 0x0000000000017941 */ /* 0x000fea0003800100 */
.L_x_130:
[----:B------:R-:W-:Y:S04]  /*2e40*/  STS [R0], R19 ;  /* 0x0000001300007388 */ /* 0x000fe80000000800 */
[----:B------:R-:W0:Y:S04]  /*2e50*/  LDS R21, [R7+UR9+0x4] ;  /* 0x0000040907157984 */ /* 0x000e280008000800 */
[----:B------:R-:W1:Y:S04]  /*2e60*/  LDS R15, [R0+0x4] ;  /* 0x00000400000f7984 */ /* 0x000e680000000800 */
[----:B0-----:R0:W-:Y:S04]  /*2e70*/  STS [R0+0x4], R21 ;  /* 0x0000041500007388 */ /* 0x0011e80000000800 */
[----:B-1----:R0:W-:Y:S02]  /*2e80*/  STS.64 [R7+UR9], R14 ;  /* 0x0000000e07007988 */ /* 0x0021e40008000a09 */
.L_x_129:
[----:B------:R-:W-:Y:S05]  /*2e90*/  BSYNC.RECONVERGENT B0 ;  /* 0x0000000000007941 */ /* 0x000fea0003800200 */
.L_x_128:
        /* <DEDUP_REMOVED lines=13> */
.L_x_136:
[----:B0-234-:R-:W-:Y:S04]  /*2f70*/  LDS R14, [R0] ;  /* 0x00000000000e7984 */ /* 0x01dfe80000000800 */
[----:B------:R-:W0:Y:S02]  /*2f80*/  LDS R19, [R6+UR9] ;  /* 0x0000000906137984 */ /* 0x000e240008000800 */
[----:B0-----:R-:W-:-:S13]  /*2f90*/  ISETP.GT.AND P6, PT, R14, R19, PT ;  /* 0x000000130e00720c */ /* 0x001fda0003fc4270 */
[----:B------:R-:W-:Y:S05]  /*2fa0*/  @!P6 BREAK.RELIABLE B1 ;  /* 0x000000000001e942 */ /* 0x000fea0003800100 */
[----:B------:R-:W-:Y:S05]  /*2fb0*/  @!P6 BRA `(.L_x_134) ;  /* 0x000000000018e947 */ /* 0x000fea0003800000 */
.L_x_137:
[----:B------:R-:W-:Y:S05]  /*2fc0*/  BSYNC.RELIABLE B1 ;  /* 0x0000000000017941 */ /* 0x000fea0003800100 */
.L_x_135:
[----:B------:R-:W-:Y:S04]  /*2fd0*/  STS [R0], R19 ;  /* 0x0000001300007388 */ /* 0x000fe80000000800 */
[----:B------:R-:W0:Y:S04]  /*2fe0*/  LDS R21, [R6+UR9+0x4] ;  /* 0x0000040906157984 */ /* 0x000e280008000800 */
[----:B------:R-:W1:Y:S04]  /*2ff0*/  LDS R15, [R0+0x4] ;  /* 0x00000400000f7984 */ /* 0x000e680000000800 */
[----:B0-----:R0:W-:Y:S04]  /*3000*/  STS [R0+0x4], R21 ;  /* 0x0000041500007388 */ /* 0x0011e80000000800 */
[----:B-1----:R0:W-:Y:S02]  /*3010*/  STS.64 [R6+UR9], R14 ;  /* 0x0000000e06007988 */ /* 0x0021e40008000a09 */
.L_x_134:
[----:B------:R-:W-:Y:S05]  /*3020*/  BSYNC.RECONVERGENT B0 ;  /* 0x0000000000007941 */ /* 0x000fea0003800200 */
.L_x_133:
        /* <DEDUP_REMOVED lines=14> */
.L_x_141:
[----:B0-234-:R-:W-:Y:S04]  /*3110*/  LDS R14, [R0] ;  /* 0x00000000000e7984 */ /* 0x01dfe80000000800 */
[----:B------:R-:W0:Y:S02]  /*3120*/  LDS R19, [R20] ;  /* 0x0000000014137984 */ /* 0x000e240000000800 */
[----:B0-----:R-:W-:-:S13]  /*3130*/  ISETP.GT.AND P6, PT, R14, R19, PT ;  /* 0x000000130e00720c */ /* 0x001fda0003fc4270 */
[----:B------:R-:W-:Y:S05]  /*3140*/  @!P6 BREAK.RELIABLE B1 ;  /* 0x000000000001e942 */ /* 0x000fea0003800100 */
[----:B------:R-:W-:Y:S05]  /*3150*/  @!P6 BRA `(.L_x_139) ;  /* 0x000000000018e947 */ /* 0x000fea0003800000 */
.L_x_142:
[----:B------:R-:W-:Y:S05]  /*3160*/  BSYNC.RELIABLE B1 ;  /* 0x0000000000017941 */ /* 0x000fea0003800100 */
.L_x_140:
[----:B------:R-:W-:Y:S04]  /*3170*/  STS [R0], R19 ;  /* 0x0000001300007388 */ /* 0x000fe80000000800 */
[----:B------:R-:W0:Y:S04]  /*3180*/  LDS R21, [R20+0x4] ;  /* 0x0000040014157984 */ /* 0x000e280000000800 */
[----:B------:R-:W1:Y:S04]  /*3190*/  LDS R15, [R0+0x4] ;  /* 0x00000400000f7984 */ /* 0x000e680000000800 */
[----:B0-----:R0:W-:Y:S04]  /*31a0*/  STS [R0+0x4], R21 ;  /* 0x0000041500007388 */ /* 0x0011e80000000800 */
[----:B-1----:R0:W-:Y:S02]  /*31b0*/  STS.64 [R20], R14 ;  /* 0x0000000e14007388 */ /* 0x0021e40000000a00 */
.L_x_139:
[----:B------:R-:W-:Y:S05]  /*31c0*/  BSYNC.RECONVERGENT B0 ;  /* 0x0000000000007941 */ /* 0x000fea0003800200 */
.L_x_138:
[----:B------:R-:W-:Y:S05]  /*31d0*/  WARPSYNC.ALL ;  /* 0x0000000000007948 */ /* 0x000fea0003800000 */
[C---:B0-234-:R-:W-:Y:S01]  /*31e0*/  LOP3.LUT R14, R17.reuse, 0x80, RZ, 0x3c, !PT ;  /* 0x00000080110e7812 */ /* 0x05dfe200078e3cff */
[----:B------:R-:W-:Y:S01]  /*31f0*/  BAR.SYNC.DEFER_BLOCKING 0x0 ;  /* 0x0000000000007b1d */ /* 0x000fe20000010000 */
[----:B------:R-:W-:Y:S02]  /*3200*/  LOP3.LUT R12, R12, 0x400, RZ, 0x3c, !PT ;  /* 0x000004000c0c7812 */ /* 0x000fe400078e3cff */
[----:B------:R-:W-:Y:S02]  /*3210*/  ISETP.GT.U32.AND P6, PT, R14, R17, PT ;  /* 0x000000110e00720c */ /* 0x000fe40003fc4070 */
[----:B------:R-:W-:Y:S01]  /*3220*/  LOP3.LUT R19, R17, 0x100, RZ, 0xc0, !PT ;  /* 0x0000010011137812 */ /* 0x000fe200078ec0ff */
[----:B------:R-:W-:Y:S01]  /*3230*/  BSSY.RECONVERGENT B0, `(.L_x_143) ;  /* 0x0000017000007945 */ /* 0x000fe20003800200 */
[----:B------:R-:W-:-:S09]  /*3240*/  P2R R16, PR, RZ, 0x40 ;  /* 0x00000040ff107803 */ /* 0x000fd20000000000 */
        /* <DEDUP_REMOVED lines=10> */
.L_x_146:
[----:B------:R-:W-:Y:S04]  /*32f0*/  LDS R14, [R0] ;  /* 0x00000000000e7984 */ /* 0x000fe80000000800 */
[----:B------:R-:W0:Y:S02]  /*3300*/  LDS R21, [R12+UR9] ;  /* 0x000000090c157984 */ /* 0x000e240008000800 */
[----:B0-----:R-:W-:-:S13]  /*3310*/  ISETP.GT.AND P6, PT, R14, R21, PT ;  /* 0x000000150e00720c */ /* 0x001fda0003fc4270 */
[----:B------:R-:W-:Y:S05]  /*3320*/  @!P6 BREAK.RELIABLE B1 ;  /* 0x000000000001e942 */ /* 0x000fea0003800100 */
[----:B------:R-:W-:Y:S05]  /*3330*/  @!P6 BRA `(.L_x_144) ;  /* 0x000000000018e947 */ /* 0x000fea0003800000 */
.L_x_147:
[----:B------:R-:W-:Y:S05]  /*3340*/  BSYNC.RELIABLE B1 ;  /* 0x0000000000017941 */ /* 0x000fea0003800100 */
.L_x_145:
[----:B------:R-:W-:Y:S04]  /*3350*/  STS [R0], R21 ;  /* 0x0000001500007388 */ /* 0x000fe80000000800 */
[----:B------:R-:W0:Y:S04]  /*3360*/  LDS R23, [R12+UR9+0x4] ;  /* 0x000004090c177984 */ /* 0x000e280008000800 */
[----:B------:R-:W1:Y:S04]  /*3370*/  LDS R15, [R0+0x4] ;  /* 0x00000400000f7984 */ /* 0x000e680000000800 */
[----:B0-----:R0:W-:Y:S04]  /*3380*/  STS [R0+0x4], R23 ;  /* 0x0000041700007388 */ /* 0x0011e80000000800 */
[----:B-1----:R0:W-:Y:S02]  /*3390*/  STS.64 [R12+UR9], R14 ;  /* 0x0000000e0c007988 */ /* 0x0021e40008000a09 */
.L_x_144:
[----:B------:R-:W-:Y:S05]  /*33a0*/  BSYNC.RECONVERGENT B0 ;  /* 0x0000000000007941 */ /* 0x000fea0003800200 */
.L_x_143:
[----:B------:R-:W-:Y:S05]  /*33b0*/  WARPSYNC.ALL ;  /* 0x0000000000007948 */ /* 0x000fea0003800000 */
[----:B------:R-:W-:Y:S01]  /*33c0*/  BAR.SYNC.DEFER_BLOCKING 0x0 ;  /* 0x0000000000007b1d */ /* 0x000fe20000010000 */
[----:B------:R-:W-:-:S05]  /*33d0*/  ISETP.GT.U32.AND P6, PT, R18, R17, PT ;  /* 0x000000111200720c */ /* 0x000fca0003fc4070 */
[----:B------:R-:W-:Y:S08]  /*33e0*/  BSSY.RECONVERGENT B0, `(.L_x_148) ;  /* 0x0000016000007945 */ /* 0x000ff00003800200 */
        /* <DEDUP_REMOVED lines=10> */
.L_x_151:
[----:B0-----:R-:W-:Y:S04]  /*3490*/  LDS R14, [R0] ;  /* 0x00000000000e7984 */ /* 0x001fe80000000800 */
[----:B------:R-:W0:Y:S02]  /*34a0*/  LDS R21, [R11+UR9] ;  /* 0x000000090b157984 */ /* 0x000e240008000800 */
[----:B0-----:R-:W-:-:S13]  /*34b0*/  ISETP.GT.AND P6, PT, R14, R21, PT ;  /* 0x000000150e00720c */ /* 0x001fda0003fc4270 */
[----:B------:R-:W-:Y:S05]  /*34c0*/  @!P6 BREAK.RELIABLE B1 ;  /* 0x000000000001e942 */ /* 0x000fea0003800100 */
[----:B------:R-:W-:Y:S05]  /*34d0*/  @!P6 BRA `(.L_x_149) ;  /* 0x000000000018e947 */ /* 0x000fea0003800000 */
.L_x_152:
[----:B------:R-:W-:Y:S05]  /*34e0*/  BSYNC.RELIABLE B1 ;  /* 0x0000000000017941 */ /* 0x000fea0003800100 */
.L_x_150:
[----:B------:R-:W-:Y:S04]  /*34f0*/  STS [R0], R21 ;  /* 0x0000001500007388 */ /* 0x000fe80000000800 */
[----:B------:R-:W0:Y:S04]  /*3500*/  LDS R23, [R11+UR9+0x4] ;  /* 0x000004090b177984 */ /* 0x000e280008000800 */
[----:B------:R-:W1:Y:S04]  /*3510*/  LDS R15, [R0+0x4] ;  /* 0x00000400000f7984 */ /* 0x000e680000000800 */
[----:B0-----:R2:W-:Y:S04]  /*3520*/  STS [R0+0x4], R23 ;  /* 0x0000041700007388 */ /* 0x0015e80000000800 */
[----:B-1----:R2:W-:Y:S02]  /*3530*/  STS.64 [R11+UR9], R14 ;  /* 0x0000000e0b007988 */ /* 0x0025e40008000a09 */
.L_x_149:
[----:B------:R-:W-:Y:S05]  /*3540*/  BSYNC.RECONVERGENT B0 ;  /* 0x0000000000007941 */ /* 0x000fea0003800200 */
.L_x_148:
        /* <DEDUP_REMOVED lines=13> */
.L_x_156:
[----:B0-2---:R-:W-:Y:S04]  /*3620*/  LDS R14, [R0] ;  /* 0x00000000000e7984 */ /* 0x005fe80000000800 */
[----:B------:R-:W0:Y:S02]  /*3630*/  LDS R21, [R10+UR9] ;  /* 0x000000090a157984 */ /* 0x000e240008000800 */
[----:B0-----:R-:W-:-:S13]  /*3640*/  ISETP.GT.AND P6, PT, R14, R21, PT ;  /* 0x000000150e00720c */ /* 0x001fda0003fc4270 */
[----:B------:R-:W-:Y:S05]  /*3650*/  @!P6 BREAK.RELIABLE B1 ;  /* 0x000000000001e942 */ /* 0x000fea0003800100 */
[----:B------:R-:W-:Y:S05]  /*3660*/  @!P6 BRA `(.L_x_154) ;  /* 0x000000000018e947 */ /* 0x000fea0003800000 */
.L_x_157:
[----:B------:R-:W-:Y:S05]  /*3670*/  BSYNC.RELIABLE B1 ;  /* 0x0000000000017941 */ /* 0x000fea0003800100 */
.L_x_155:
[----:B------:R-:W-:Y:S04]  /*3680*/  STS [R0], R21 ;  /* 0x0000001500007388 */ /* 0x000fe80000000800 */
[----:B------:R-:W0:Y:S04]  /*3690*/  LDS R23, [R10+UR9+0x4] ;  /* 0x000004090a177984 */ /* 0x000e280008000800 */
[----:B------:R-:W1:Y:S04]  /*36a0*/  LDS R15, [R0+0x4] ;  /* 0x00000400000f7984 */ /* 0x000e680000000800 */
[----:B0-----:R3:W-:Y:S04]  /*36b0*/  STS [R0+0x4], R23 ;  /* 0x0000041700007388 */ /* 0x0017e80000000800 */
[----:B-1----:R3:W-:Y:S02]  /*36c0*/  STS.64 [R10+UR9], R14 ;  /* 0x0000000e0a007988 */ /* 0x0027e40008000a09 */
.L_x_154:
[----:B------:R-:W-:Y:S05]  /*36d0*/  BSYNC.RECONVERGENT B0 ;  /* 0x0000000000007941 */ /* 0x000fea0003800200 */
.L_x_153:
        /* <DEDUP_REMOVED lines=13> */
.L_x_161:
[----:B0-23--:R-:W-:Y:S04]  /*37b0*/  LDS R14, [R0] ;  /* 0x00000000000e7984 */ /* 0x00dfe80000000800 */
[----:B------:R-:W0:Y:S02]  /*37c0*/  LDS R21, [R9+UR9] ;  /* 0x0000000909157984 */ /* 0x000e240008000800 */
[----:B0-----:R-:W-:-:S13]  /*37d0*/  ISETP.GT.AND P6, PT, R14, R21, PT ;  /* 0x000000150e00720c */ /* 0x001fda0003fc4270 */
[----:B------:R-:W-:Y:S05]  /*37e0*/  @!P6 BREAK.RELIABLE B1 ;  /* 0x000000000001e942 */ /* 0x000fea0003800100 */
[----:B------:R-:W-:Y:S05]  /*37f0*/  @!P6 BRA `(.L_x_159) ;  /* 0x000000000018e947 */ /* 0x000fea0003800000 */
.L_x_162:
[----:B------:R-:W-:Y:S05]  /*3800*/  BSYNC.RELIABLE B1 ;  /* 0x0000000000017941 */ /* 0x000fea0003800100 */
.L_x_160:
[----:B------:R-:W-:Y:S04]  /*3810*/  STS [R0], R21 ;  /* 0x0000001500007388 */ /* 0x000fe80000000800 */
[----:B------:R-:W0:Y:S04]  /*3820*/  LDS R23, [R9+UR9+0x4] ;  /* 0x0000040909177984 */ /* 0x000e280008000800 */
[----:B------:R-:W1:Y:S04]  /*3830*/  LDS R15, [R0+0x4] ;  /* 0x00000400000f7984 */ /* 0x000e680000000800 */
[----:B0-----:R4:W-:Y:S04]  /*3840*/  STS [R0+0x4], R23 ;  /* 0x0000041700007388 */ /* 0x0019e80000000800 */
[----:B-1----:R4:W-:Y:S02]  /*3850*/  STS.64 [R9+UR9], R14 ;  /* 0x0000000e09007988 */ /* 0x0029e40008000a09 */
.L_x_159:
[----:B------:R-:W-:Y:S05]  /*3860*/  BSYNC.RECONVERGENT B0 ;  /* 0x0000000000007941 */ /* 0x000fea0003800200 */
.L_x_158:
        /* <DEDUP_REMOVED lines=13> */
.L_x_166:
[----:B0-234-:R-:W-:Y:S04]  /*3940*/  LDS R14, [R0] ;  /* 0x00000000000e7984 */ /* 0x01dfe80000000800 */
[----:B------:R-:W0:Y:S02]  /*3950*/  LDS R21, [R8+UR9] ;  /* 0x0000000908157984 */ /* 0x000e240008000800 */
[----:B0-----:R-:W-:-:S13]  /*3960*/  ISETP.GT.AND P6, PT, R14, R21, PT ;  /* 0x000000150e00720c */ /* 0x001fda0003fc4270 */
[----:B------:R-:W-:Y:S05]  /*3970*/  @!P6 BREAK.RELIABLE B1 ;  /* 0x000000000001e942 */ /* 0x000fea0003800100 */
[----:B------:R-:W-:Y:S05]  /*3980*/  @!P6 BRA `(.L_x_164) ;  /* 0x000000000018e947 */ /* 0x000fea0003800000 */
.L_x_167:
[----:B------:R-:W-:Y:S05]  /*3990*/  BSYNC.RELIABLE B1 ;  /* 0x0000000000017941 */ /* 0x000fea0003800100 */
.L_x_165:
[----:B------:R-:W-:Y:S04]  /*39a0*/  STS [R0], R21 ;  /* 0x0000001500007388 */ /* 0x000fe80000000800 */
[----:B------:R-:W0:Y:S04]  /*39b0*/  LDS R23, [R8+UR9+0x4] ;  /* 0x0000040908177984 */ /* 0x000e280008000800 */
[----:B------:R-:W1:Y:S04]  /*39c0*/  LDS R15, [R0+0x4] ;  /* 0x00000400000f7984 */ /* 0x000e680000000800 */
[----:B0-----:R0:W-:Y:S04]  /*39d0*/  STS [R0+0x4], R23 ;  /* 0x0000041700007388 */ /* 0x0011e80000000800 */
[----:B-1----:R0:W-:Y:S02]  /*39e0*/  STS.64 [R8+UR9], R14 ;  /* 0x0000000e08007988 */ /* 0x0021e40008000a09 */
.L_x_164:
[----:B------:R-:W-:Y:S05]  /*39f0*/  BSYNC.RECONVERGENT B0 ;  /* 0x0000000000007941 */ /* 0x000fea0003800200 */
.L_x_163:
        /* <DEDUP_REMOVED lines=13> */
.L_x_171:
[----:B0-234-:R-:W-:Y:S04]  /*3ad0*/  LDS R14, [R0] ;  /* 0x00000000000e7984 */ /* 0x01dfe80000000800 */
[----:B------:R-:W0:Y:S02]  /*3ae0*/  LDS R21, [R7+UR9] ;  /* 0x0000000907157984 */ /* 0x000e240008000800 */
[----:B0-----:R-:W-:-:S13]  /*3af0*/  ISETP.GT.AND P6, PT, R14, R21, PT ;  /* 0x000000150e00720c */ /* 0x001fda0003fc4270 */
[----:B------:R-:W-:Y:S05]  /*3b00*/  @!P6 BREAK.RELIABLE B1 ;  /* 0x000000000001e942 */ /* 0x000fea0003800100 */
[----:B------:R-:W-:Y:S05]  /*3b10*/  @!P6 BRA `(.L_x_169) ;  /* 0x000000000018e947 */ /* 0x000fea0003800000 */
.L_x_172:
[----:B------:R-:W-:Y:S05]  /*3b20*/  BSYNC.RELIABLE B1 ;  /* 0x0000000000017941 */ /* 0x000fea0003800100 */
.L_x_170:
[----:B------:R-:W-:Y:S04]  /*3b30*/  STS [R0], R21 ;  /* 0x0000001500007388 */ /* 0x000fe80000000800 */
[----:B------:R-:W0:Y:S04]  /*3b40*/  LDS R23, [R7+UR9+0x4] ;  /* 0x0000040907177984 */ /* 0x000e280008000800 */
[----:B------:R-:W1:Y:S04]  /*3b50*/  LDS R15, [R0+0x4] ;  /* 0x00000400000f7984 */ /* 0x000e680000000800 */
[----:B0-----:R0:W-:Y:S04]  /*3b60*/  STS [R0+0x4], R23 ;  /* 0x0000041700007388 */ /* 0x0011e80000000800 */
[----:B-1----:R0:W-:Y:S02]  /*3b70*/  STS.64 [R7+UR9], R14 ;  /* 0x0000000e07007988 */ /* 0x0021e40008000a09 */
.L_x_169:
[----:B------:R-:W-:Y:S05]  /*3b80*/  BSYNC.RECONVERGENT B0 ;  /* 0x0000000000007941 */ /* 0x000fea0003800200 */
.L_x_168:
        /* <DEDUP_REMOVED lines=13> */
.L_x_176:
[----:B0-234-:R-:W-:Y:S04]  /*3c60*/  LDS R14, [R0] ;  /* 0x00000000000e7984 */ /* 0x01dfe80000000800 */
[----:B------:R-:W0:Y:S02]  /*3c70*/  LDS R21, [R6+UR9] ;  /* 0x0000000906157984 */ /* 0x000e240008000800 */
[----:B0-----:R-:W-:-:S13]  /*3c80*/  ISETP.GT.AND P6, PT, R14, R21, PT ;  /* 0x000000150e00720c */ /* 0x001fda0003fc4270 */
[----:B------:R-:W-:Y:S05]  /*3c90*/  @!P6 BREAK.RELIABLE B1 ;  /* 0x000000000001e942 */ /* 0x000fea0003800100 */
[----:B------:R-:W-:Y:S05]  /*3ca0*/  @!P6 BRA `(.L_x_174) ;  /* 0x000000000018e947 */ /* 0x000fea0003800000 */
.L_x_177:
[----:B------:R-:W-:Y:S05]  /*3cb0*/  BSYNC.RELIABLE B1 ;  /* 0x0000000000017941 */ /* 0x000fea0003800100 */
.L_x_175:
[----:B------:R-:W-:Y:S04]  /*3cc0*/  STS [R0], R21 ;  /* 0x0000001500007388 */ /* 0x000fe80000000800 */
[----:B------:R-:W0:Y:S04]  /*3cd0*/  LDS R23, [R6+UR9+0x4] ;  /* 0x0000040906177984 */ /* 0x000e280008000800 */
[----:B------:R-:W1:Y:S04]  /*3ce0*/  LDS R15, [R0+0x4] ;  /* 0x00000400000f7984 */ /* 0x000e680000000800 */
[----:B0-----:R0:W-:Y:S04]  /*3cf0*/  STS [R0+0x4], R23 ;  /* 0x0000041700007388 */ /* 0x0011e80000000800 */
[----:B-1----:R0:W-:Y:S02]  /*3d00*/  STS.64 [R6+UR9], R14 ;  /* 0x0000000e06007988 */ /* 0x0021e40008000a09 */
.L_x_174:
[----:B------:R-:W-:Y:S05]  /*3d10*/  BSYNC.RECONVERGENT B0 ;  /* 0x0000000000007941 */ /* 0x000fea0003800200 */
.L_x_173:
        /* <DEDUP_REMOVED lines=14> */
.L_x_181:
[----:B0-234-:R-:W-:Y:S04]  /*3e00*/  LDS R14, [R0] ;  /* 0x00000000000e7984 */ /* 0x01dfe80000000800 */
[----:B------:R-:W0:Y:S02]  /*3e10*/  LDS R19, [R18] ;  /* 0x0000000012137984 */ /* 0x000e240000000800 */
[----:B0-----:R-:W-:-:S13]  /*3e20*/  ISETP.GT.AND P6, PT, R14, R19, PT ;  /* 0x000000130e00720c */ /* 0x001fda0003fc4270 */
[----:B------:R-:W-:Y:S05]  /*3e30*/  @!P6 BREAK.RELIABLE B1 ;  /* 0x000000000001e942 */ /* 0x000fea0003800100 */
[----:B------:R-:W-:Y:S05]  /*3e40*/  @!P6 BRA `(.L_x_179) ;  /* 0x000000000018e947 */ /* 0x000fea0003800000 */
.L_x_182:
[----:B------:R-:W-:Y:S05]  /*3e50*/  BSYNC.RELIABLE B1 ;  /* 0x0000000000017941 */ /* 0x000fea0003800100 */
.L_x_180:
[----:B------:R-:W-:Y:S04]  /*3e60*/  STS [R0], R19 ;  /* 0x0000001300007388 */ /* 0x000fe80000000800 */
[----:B------:R-:W0:Y:S04]  /*3e70*/  LDS R21, [R18+0x4] ;  /* 0x0000040012157984 */ /* 0x000e280000000800 */
[----:B------:R-:W1:Y:S04]  /*3e80*/  LDS R15, [R0+0x4] ;  /* 0x00000400000f7984 */ /* 0x000e680000000800 */
[----:B0-----:R0:W-:Y:S04]  /*3e90*/  STS [R0+0x4], R21 ;  /* 0x0000041500007388 */ /* 0x0011e80000000800 */
[----:B-1----:R0:W-:Y:S02]  /*3ea0*/  STS.64 [R18], R14 ;  /* 0x0000000e12007388 */ /* 0x0021e40000000a00 */
.L_x_179:
[----:B------:R-:W-:Y:S05]  /*3eb0*/  BSYNC.RECONVERGENT B0 ;  /* 0x0000000000007941 */ /* 0x000fea0003800200 */
.L_x_178:
[----:B------:R-:W-:Y:S05]  /*3ec0*/  WARPSYNC.ALL ;  /* 0x0000000000007948 */ /* 0x000fea0003800000 */
[C---:B0-234-:R-:W-:Y:S01]  /*3ed0*/  LOP3.LUT R14, R17.reuse, 0x100, RZ, 0x3c, !PT ;  /* 0x00000100110e7812 */ /* 0x05dfe200078e3cff */
[----:B------:R-:W-:Y:S01]  /*3ee0*/  BAR.SYNC.DEFER_BLOCKING 0x0 ;  /* 0x0000000000007b1d */ /* 0x000fe20000010000 */
[----:B------:R-:W-:Y:S02]  /*3ef0*/  LOP3.LUT R18, R17, 0x200, RZ, 0xc0, !PT ;  /* 0x0000020011127812 */ /* 0x000fe400078ec0ff */
[----:B------:R-:W-:-:S03]  /*3f00*/  ISETP.GT.U32.AND P6, PT, R14, R17, PT ;  /* 0x000000110e00720c */ /* 0x000fc60003fc4070 */
[----:B------:R-:W-:Y:S10]  /*3f10*/  BSSY.RECONVERGENT B0, `(.L_x_183) ;  /* 0x0000017000007945 */ /* 0x000ff40003800200 */
[----:B------:R-:W-:Y:S05]  /*3f20*/  @!P6 BRA `(.L_x_184) ;  /* 0x000000000054e947 */ /* 0x000fea0003800000 */
[----:B------:R-:W-:Y:S01]  /*3f30*/  ISETP.NE.AND P6, PT, R18, RZ, PT ;  /* 0x000000ff1200720c */ /* 0x000fe20003fc5270 */
[----:B------:R-:W-:Y:S01]  /*3f40*/  BSSY.RELIABLE B1, `(.L_x_185) ;  /* 0x000000e000017945 */ /* 0x000fe20003800100 */
[----:B------:R-:W-:-:S11]  /*3f50*/  LEA R17, R14, UR9, 0x3 ;  /* 0x000000090e117c11 */ /* 0x000fd6000f8e18ff */
[----:B------:R-:W-:Y:S05]  /*3f60*/  @!P6 BRA `(.L_x_186) ;  /* 0x000000000018e947 */ /* 0x000fea0003800000 */
[----:B------:R-:W-:Y:S04]  /*3f70*/  LDS R19, [R17] ;  /* 0x0000000011137984 */ /* 0x000fe80000000800 */
[----:B------:R-:W0:Y:S02]  /*3f80*/  LDS R14, [R0] ;  /* 0x00000000000e7984 */ /* 0x000e240000000800 */
[----:B0-----:R-:W-:-:S13]  /*3f90*/  ISETP.GE.AND P6, PT, R14, R19, PT ;  /* 0x000000130e00720c */ /* 0x001fda0003fc6270 */
[----:B------:R-:W-:Y:S05]  /*3fa0*/  @P6 BREAK.RELIABLE B1 ;  /* 0x0000000000016942 */ /* 0x000fea0003800100 */
[----:B------:R-:W-:Y:S05]  /*3fb0*/  @!P6 BRA `(.L_x_187) ;  /* 0x000000000018e947 */ /* 0x000fea0003800000 */
[----:B------:R-:W-:Y:S05]  /*3fc0*/  BRA `(.L_x_184) ;  /* 0x00000000002c7947 */ /* 0x000fea0003800000 */
.L_x_186:
[----:B------:R-:W-:Y:S04]  /*3fd0*/  LDS R14, [R0] ;  /* 0x00000000000e7984 */ /* 0x000fe80000000800 */
[----:B------:R-:W0:Y:S02]  /*3fe0*/  LDS R19, [R17] ;  /* 0x0000000011137984 */ /* 0x000e240000000800 */
[----:B0-----:R-:W-:-:S13]  /*3ff0*/  ISETP.GT.AND P6, PT, R14, R19, PT ;  /* 0x000000130e00720c */ /* 0x001fda0003fc4270 */
[----:B------:R-:W-:Y:S05]  /*4000*/  @!P6 BREAK.RELIABLE B1 ;  /* 0x000000000001e942 */ /* 0x000fea0003800100 */
[----:B------:R-:W-:Y:S05]  /*4010*/  @!P6 BRA `(.L_x_184) ;  /* 0x000000000018e947 */ /* 0x000fea0003800000 */
.L_x_187:
[----:B------:R-:W-:Y:S05]  /*4020*/  BSYNC.RELIABLE B1 ;  /* 0x0000000000017941 */ /* 0x000fea0003800100 */
.L_x_185:
[----:B------:R-:W-:Y:S04]  /*4030*/  STS [R0], R19 ;  /* 0x0000001300007388 */ /* 0x000fe80000000800 */
[----:B------:R-:W0:Y:S04]  /*4040*/  LDS R21, [R17+0x4] ;  /* 0x0000040011157984 */ /* 0x000e280000000800 */
[----:B------:R-:W1:Y:S04]  /*4050*/  LDS R15, [R0+0x4] ;  /* 0x00000400000f7984 */ /* 0x000e680000000800 */
[----:B0-----:R0:W-:Y:S04]  /*4060*/  STS [R0+0x4], R21 ;  /* 0x0000041500007388 */ /* 0x0011e80000000800 */
[----:B-1----:R0:W-:Y:S02]  /*4070*/  STS.64 [R17], R14 ;  /* 0x0000000e11007388 */ /* 0x0021e40000000a00 */
.L_x_184:
[----:B------:R-:W-:Y:S05]  /*4080*/  BSYNC.RECONVERGENT B0 ;  /* 0x0000000000007941 */ /* 0x000fea0003800200 */
.L_x_183:
[----:B------:R-:W-:Y:S05]  /*4090*/  WARPSYNC.ALL ;  /* 0x0000000000007948 */ /* 0x000fea0003800000 */
[----:B------:R-:W-:Y:S01]  /*40a0*/  BAR.SYNC.DEFER_BLOCKING 0x0 ;  /* 0x0000000000007b1d */ /* 0x000fe20000010000 */
[----:B------:R-:W-:-:S05]  /*40b0*/  ISETP.NE.AND P6, PT, R16, RZ, PT ;  /* 0x000000ff1000720c */ /* 0x000fca0003fc5270 */
[----:B------:R-:W-:Y:S08]  /*40c0*/  BSSY.RECONVERGENT B0, `(.L_x_188) ;  /* 0x0000016000007945 */ /* 0x000ff00003800200 */
[----:B------:R-:W-:Y:S05]  /*40d0*/  @!P6 BRA `(.L_x_189) ;  /* 0x000000000050e947 */ /* 0x000fea0003800000 */
[----:B------:R-:W-:Y:S01]  /*40e0*/  ISETP.NE.AND P6, PT, R18, RZ, PT ;  /* 0x000000ff1200720c */ /* 0x000fe20003fc5270 */
[----:B------:R-:W-:-:S12]  /*40f0*/  BSSY.RELIABLE B1, `(.L_x_190) ;  /* 0x000000d000017945 */ /* 0x000fd80003800100 */
[----:B------:R-:W-:Y:S05]  /*4100*/  @!P6 BRA `(.L_x_191) ;  /* 0x000000000018e947 */ /* 0x000fea0003800000 */
[----:B0-----:R-:W-:Y:S04]  /*4110*/  LDS R17, [R12+UR9] ;  /* 0x000000090c117984 */ /* 0x001fe80008000800 */
[----:B------:R-:W0:Y:S02]  /*4120*/  LDS R14, [R0] ;  /* 0x00000000000e7984 */ /* 0x000e240000000800 */
[----:B0-----:R-:W-:-:S13]  /*4130*/  ISETP.GE.AND P6, PT, R14, R17, PT ;  /* 0x000000110e00720c */ /* 0x001fda0003fc6270 */
[----:B------:R-:W-:Y:S05]  /*4140*/  @P6 BREAK.RELIABLE B1 ;  /* 0x0000000000016942 */ /* 0x000fea0003800100 */
[----:B------:R-:W-:Y:S05]  /*4150*/  @!P6 BRA `(.L_x_192) ;  /* 0x000000000018e947 */ /* 0x000fea0003800000 */
[----:B------:R-:W-:Y:S05]  /*4160*/  BRA `(.L_x_189) ;  /* 0x00000000002c7947 */ /* 0x000fea0003800000 */
.L_x_191:
[----:B0-----:R-:W-:Y:S04]  /*4170*/  LDS R14, [R0] ;  /* 0x00000000000e7984 */ /* 0x001fe80000000800 */
[----:B------:R-:W0:Y:S02]  /*4180*/  LDS R17, [R12+UR9] ;  /* 0x000000090c117984 */ /* 0x000e240008000800 */
[----:B0-----:R-:W-:-:S13]  /*4190*/  ISETP.GT.AND P6, PT, R14, R17, PT ;  /* 0x000000110e00720c */ /* 0x001fda0003fc4270 */
[----:B------:R-:W-:Y:S05]  /*41a0*/  @!P6 BREAK.RELIABLE B1 ;  /* 0x000000000001e942 */ /* 0x000fea0003800100 */
[----:B------:R-:W-:Y:S05]  /*41b0*/  @!P6 BRA `(.L_x_189) ;  /* 0x000000000018e947 */ /* 0x000fea0003800000 */
.L_x_192:
[----:B------:R-:W-:Y:S05]  /*41c0*/  BSYNC.RELIABLE B1 ;  /* 0x0000000000017941 */ /* 0x000fea0003800100 */
.L_x_190:
[----:B------:R-:W-:Y:S04]  /*41d0*/  STS [R0], R17 ;  /* 0x0000001100007388 */ /* 0x000fe80000000800 */
[----:B------:R-:W0:Y:S04]  /*41e0*/  LDS R19, [R12+UR9+0x4] ;  /* 0x000004090c137984 */ /* 0x000e280008000800 */
[----:B------:R-:W1:Y:S04]  /*41f0*/  LDS R15, [R0+0x4] ;  /* 0x00000400000f7984 */ /* 0x000e680000000800 */
[----:B0-----:R2:W-:Y:S04]  /*4200*/  STS [R0+0x4], R19 ;  /* 0x0000041300007388 */ /* 0x0015e80000000800 */
[----:B-1----:R2:W-:Y:S02]  /*4210*/  STS.64 [R12+UR9], R14 ;  /* 0x0000000e0c007988 */ /* 0x0025e40008000a09 */
.L_x_189:
[----:B------:R-:W-:Y:S05]  /*4220*/  BSYNC.RECONVERGENT B0 ;  /* 0x0000000000007941 */ /* 0x000fea0003800200 */
.L_x_188:
        /* <DEDUP_REMOVED lines=8> */
[----:B0-2---:R-:W-:Y:S04]  /*42b0*/  LDS R15, [R11+UR9] ;  /* 0x000000090b0f7984 */ /* 0x005fe80008000800 */
[----:B------:R-:W0:Y:S02]  /*42c0*/  LDS R12, [R0] ;  /* 0x00000000000c7984 */ /* 0x000e240000000800 */
[----:B0-----:R-:W-:-:S13]  /*42d0*/  ISETP.GE.AND P6, PT, R12, R15, PT ;  /* 0x0000000f0c00720c */ /* 0x001fda0003fc6270 */
[----:B------:R-:W-:Y:S05]  /*42e0*/  @P6 BREAK.RELIABLE B1 ;  /* 0x0000000000016942 */ /* 0x000fea0003800100 */
[----:B------:R-:W-:Y:S05]  /*42f0*/  @!P6 BRA `(.L_x_197) ;  /* 0x000000000018e947 */ /* 0x000fea0003800000 */
[----:B------:R-:W-:Y:S05]  /*4300*/  BRA `(.L_x_194) ;  /* 0x00000000002c7947 */ /* 0x000fea0003800000 */
.L_x_196:
[----:B--2---:R-:W-:Y:S04]  /*4310*/  LDS R12, [R0] ;  /* 0x00000000000c7984 */ /* 0x004fe80000000800 */
[----:B0-----:R-:W0:Y:S02]  /*4320*/  LDS R15, [R11+UR9] ;  /* 0x000000090b0f7984 */ /* 0x001e240008000800 */
[----:B0-----:R-:W-:-:S13]  /*4330*/  ISETP.GT.AND P6, PT, R12, R15, PT ;  /* 0x0000000f0c00720c */ /* 0x001fda0003fc4270 */
[----:B------:R-:W-:Y:S05]  /*4340*/  @!P6 BREAK.RELIABLE B1 ;  /* 0x000000000001e942 */ /* 0x000fea0003800100 */
[----:B------:R-:W-:Y:S05]  /*4350*/  @!P6 BRA `(.L_x_194) ;  /* 0x000000000018e947 */ /* 0x000fea0003800000 */
.L_x_197:
[----:B------:R-:W-:Y:S05]  /*4360*/  BSYNC.RELIABLE B1 ;  /* 0x0000000000017941 */ /* 0x000fea0003800100 */
.L_x_195:
[----:B------:R-:W-:Y:S04]  /*4370*/  STS [R0], R15 ;  /* 0x0000000f00007388 */ /* 0x000fe80000000800 */
[----:B------:R-:W0:Y:S04]  /*4380*/  LDS R17, [R11+UR9+0x4] ;  /* 0x000004090b117984 */ /* 0x000e280008000800 */
[----:B------:R-:W1:Y:S04]  /*4390*/  LDS R13, [R0+0x4] ;  /* 0x00000400000d7984 */ /* 0x000e680000000800 */
[----:B0-----:R3:W-:Y:S04]  /*43a0*/  STS [R0+0x4], R17 ;  /* 0x0000041100007388 */ /* 0x0017e80000000800 */
[----:B-1----:R3:W-:Y:S02]  /*43b0*/  STS.64 [R11+UR9], R12 ;  /* 0x0000000c0b007988 */ /* 0x0027e40008000a09 */
.L_x_194:
[----:B------:R-:W-:Y:S05]  /*43c0*/  BSYNC.RECONVERGENT B0 ;  /* 0x0000000000007941 */ /* 0x000fea0003800200 */
.L_x_193:
[----:B------:R-:W-:Y:S05]  /*43d0*/  WARPSYNC.ALL ;  /* 0x0000000000007948 */ /* 0x000fea0003800000 */
[----:B------:R-:W-:Y:S06]  /*43e0*/  BAR.SYNC.DEFER_BLOCKING 0x0 ;  /* 0x0000000000007b1d */ /* 0x000fec0000010000 */
[----:B------:R-:W-:Y:S04]  /*43f0*/  BSSY.RECONVERGENT B0, `(.L_x_198) ;  /* 0x0000016000007945 */ /* 0x000fe80003800200 */
[----:B------:R-:W-:Y:S05]  /*4400*/  @!P5 BRA `(.L_x_199) ;  /* 0x000000000050d947 */ /* 0x000fea0003800000 */
[----:B------:R-:W-:Y:S01]  /*4410*/  ISETP.NE.AND P5, PT, R18, RZ, PT ;  /* 0x000000ff1200720c */ /* 0x000fe20003fa5270 */
[----:B------:R-:W-:-:S12]  /*4420*/  BSSY.RELIABLE B1, `(.L_x_200) ;  /* 0x000000d000017945 */ /* 0x000fd80003800100 */
[----:B------:R-:W-:Y:S05]  /*4430*/  @!P5 BRA `(.L_x_201) ;  /* 0x000000000018d947 */ /* 0x000fea0003800000 */
[----:B---3--:R-:W-:Y:S04]  /*4440*/  LDS R11, [R10+UR9] ;  /* 0x000000090a0b7984 */ /* 0x008fe80008000800 */
[----:B--2---:R-:W1:Y:S02]  /*4450*/  LDS R12, [R0] ;  /* 0x00000000000c7984 */ /* 0x004e640000000800 */
[----:B-1----:R-:W-:-:S13]  /*4460*/  ISETP.GE.AND P5, PT, R12, R11, PT ;  /* 0x0000000b0c00720c */ /* 0x002fda0003fa6270 */
[----:B------:R-:W-:Y:S05]  /*4470*/  @P5 BREAK.RELIABLE B1 ;  /* 0x0000000000015942 */ /* 0x000fea0003800100 */
[----:B------:R-:W-:Y:S05]  /*4480*/  @!P5 BRA `(.L_x_202) ;  /* 0x000000000018d947 */ /* 0x000fea0003800000 */
[----:B------:R-:W-:Y:S05]  /*4490*/  BRA `(.L_x_199) ;  /* 0x00000000002c7947 */ /* 0x000fea0003800000 */
.L_x_201:
[----:B--23--:R-:W-:Y:S04]  /*44a0*/  LDS R12, [R0] ;  /* 0x00000000000c7984 */ /* 0x00cfe80000000800 */
[----:B------:R-:W1:Y:S02]  /*44b0*/  LDS R11, [R10+UR9] ;  /* 0x000000090a0b7984 */ /* 0x000e640008000800 */
[----:B-1----:R-:W-:-:S13]  /*44c0*/  ISETP.GT.AND P5, PT, R12, R11, PT ;  /* 0x0000000b0c00720c */ /* 0x002fda0003fa4270 */
[----:B------:R-:W-:Y:S05]  /*44d0*/  @!P5 BREAK.RELIABLE B1 ;  /* 0x000000000001d942 */ /* 0x000fea0003800100 */
[----:B------:R-:W-:Y:S05]  /*44e0*/  @!P5 BRA `(.L_x_199) ;  /* 0x000000000018d947 */ /* 0x000fea0003800000 */
.L_x_202:
[----:B------:R-:W-:Y:S05]  /*44f0*/  BSYNC.RELIABLE B1 ;  /* 0x0000000000017941 */ /* 0x000fea0003800100 */
.L_x_200:
[----:B------:R-:W-:Y:S04]  /*4500*/  STS [R0], R11 ;  /* 0x0000000b00007388 */ /* 0x000fe80000000800 */
[----:B0-----:R-:W0:Y:S04]  /*4510*/  LDS R15, [R10+UR9+0x4] ;  /* 0x000004090a0f7984 */ /* 0x001e280008000800 */
[----:B------:R-:W1:Y:S04]  /*4520*/  LDS R13, [R0+0x4] ;  /* 0x00000400000d7984 */ /* 0x000e680000000800 */
[----:B0-----:R4:W-:Y:S04]  /*4530*/  STS [R0+0x4], R15 ;  /* 0x0000040f00007388 */ /* 0x0019e80000000800 */
[----:B-1----:R4:W-:Y:S02]  /*4540*/  STS.64 [R10+UR9], R12 ;  /* 0x0000000c0a007988 */ /* 0x0029e40008000a09 */
.L_x_199:
[----:B------:R-:W-:Y:S05]  /*4550*/  BSYNC.RECONVERGENT B0 ;  /* 0x0000000000007941 */ /* 0x000fea0003800200 */
.L_x_198:
[----:B------:R-:W-:Y:S05]  /*4560*/  WARPSYNC.ALL ;  /* 0x0000000000007948 */ /* 0x000fea0003800000 */
[----:B------:R-:W-:Y:S06]  /*4570*/  BAR.SYNC.DEFER_BLOCKING 0x0 ;  /* 0x0000000000007b1d */ /* 0x000fec0000010000 */
[----:B------:R-:W-:Y:S04]  /*4580*/  BSSY.RECONVERGENT B0, `(.L_x_203) ;  /* 0x0000016000007945 */ /* 0x000fe80003800200 */
[----:B------:R-:W-:Y:S05]  /*4590*/  @!P4 BRA `(.L_x_204) ;  /* 0x000000000050c947 */ /* 0x000fea0003800000 */
[----:B------:R-:W-:Y:S01]  /*45a0*/  ISETP.NE.AND P4, PT, R18, RZ, PT ;  /* 0x000000ff1200720c */ /* 0x000fe20003f85270 */
[----:B------:R-:W-:-:S12]  /*45b0*/  BSSY.RELIABLE B1, `(.L_x_205) ;  /* 0x000000d000017945 */ /* 0x000fd80003800100 */
[----:B------:R-:W-:Y:S05]  /*45c0*/  @!P4 BRA `(.L_x_206) ;  /* 0x000000000018c947 */ /* 0x000fea0003800000 */
[----:B---34-:R-:W-:Y:S04]  /*45d0*/  LDS R13, [R9+UR9] ;  /* 0x00000009090d7984 */ /* 0x018fe80008000800 */
[----:B------:R-:W1:Y:S02]  /*45e0*/  LDS R10, [R0] ;  /* 0x00000000000a7984 */ /* 0x000e640000000800 */
[----:B-1----:R-:W-:-:S13]  /*45f0*/  ISETP.GE.AND P4, PT, R10, R13, PT ;  /* 0x0000000d0a00720c */ /* 0x002fda0003f86270 */
[----:B------:R-:W-:Y:S05]  /*4600*/  @P4 BREAK.RELIABLE B1 ;  /* 0x0000000000014942 */ /* 0x000fea0003800100 */
[----:B------:R-:W-:Y:S05]  /*4610*/  @!P4 BRA `(.L_x_207) ;  /* 0x000000000018c947 */ /* 0x000fea0003800000 */
[----:B------:R-:W-:Y:S05]  /*4620*/  BRA `(.L_x_204) ;  /* 0x00000000002c7947 */ /* 0x000fea0003800000 */
.L_x_206:
[----:B----4-:R-:W-:Y:S04]  /*4630*/  LDS R10, [R0] ;  /* 0x00000000000a7984 */ /* 0x010fe80000000800 */
[----:B---3--:R-:W1:Y:S02]  /*4640*/  LDS R13, [R9+UR9] ;  /* 0x00000009090d7984 */ /* 0x008e640008000800 */
[----:B-1----:R-:W-:-:S13]  /*4650*/  ISETP.GT.AND P4, PT, R10, R13, PT ;  /* 0x0000000d0a00720c */ /* 0x002fda0003f84270 */
[----:B------:R-:W-:Y:S05]  /*4660*/  @!P4 BREAK.RELIABLE B1 ;  /* 0x000000000001c942 */ /* 0x000fea0003800100 */
[----:B------:R-:W-:Y:S05]  /*4670*/  @!P4 BRA `(.L_x_204) ;  /* 0x000000000018c947 */ /* 0x000fea0003800000 */
.L_x_207:
[----:B------:R-:W-:Y:S05]  /*4680*/  BSYNC.RELIABLE B1 ;  /* 0x0000000000017941 */ /* 0x000fea0003800100 */
.L_x_205:
[----:B------:R-:W-:Y:S04]  /*4690*/  STS [R0], R13 ;  /* 0x0000000d00007388 */ /* 0x000fe80000000800 */
[----:B0-2---:R-:W0:Y:S04]  /*46a0*/  LDS R15, [R9+UR9+0x4] ;  /* 0x00000409090f7984 */ /* 0x005e280008000800 */
[----:B------:R-:W1:Y:S04]  /*46b0*/  LDS R11, [R0+0x4] ;  /* 0x00000400000b7984 */ /* 0x000e680000000800 */
[----:B0-----:R0:W-:Y:S04]  /*46c0*/  STS [R0+0x4], R15 ;  /* 0x0000040f00007388 */ /* 0x0011e80000000800 */
[----:B-1----:R0:W-:Y:S02]  /*46d0*/  STS.64 [R9+UR9], R10 ;  /* 0x0000000a09007988 */ /* 0x0021e40008000a09 */
.L_x_204:
[----:B------:R-:W-:Y:S05]  /*46e0*/  BSYNC.RECONVERGENT B0 ;  /* 0x0000000000007941 */ /* 0x000fea0003800200 */
.L_x_203:
[----:B------:R-:W-:Y:S05]  /*46f0*/  WARPSYNC.ALL ;  /* 0x0000000000007948 */ /* 0x000fea0003800000 */
[----:B------:R-:W-:Y:S06]  /*4700*/  BAR.SYNC.DEFER_BLOCKING 0x0 ;  /* 0x0000000000007b1d */ /* 0x000fec0000010000 */
[----:B------:R-:W-:Y:S04]  /*4710*/  BSSY.RECONVERGENT B0, `(.L_x_208) ;  /* 0x0000016000007945 */ /* 0x000fe80003800200 */
[----:B------:R-:W-:Y:S05]  /*4720*/  @!P3 BRA `(.L_x_209) ;  /* 0x000000000050b947 */ /* 0x000fea0003800000 */
[----:B------:R-:W-:Y:S01]  /*4730*/  ISETP.NE.AND P3, PT, R18, RZ, PT ;  /* 0x000000ff1200720c */ /* 0x000fe20003f65270 */
[----:B------:R-:W-:-:S12]  /*4740*/  BSSY.RELIABLE B1, `(.L_x_210) ;  /* 0x000000d000017945 */ /* 0x000fd80003800100 */
[----:B------:R-:W-:Y:S05]  /*4750*/  @!P3 BRA `(.L_x_211) ;  /* 0x000000000018b947 */ /* 0x000fea0003800000 */
[----:B0-----:R-:W-:Y:S04]  /*4760*/  LDS R9, [R8+UR9] ;  /* 0x0000000908097984 */ /* 0x001fe80008000800 */
[----:B----4-:R-:W0:Y:S02]  /*4770*/  LDS R10, [R0] ;  /* 0x00000000000a7984 */ /* 0x010e240000000800 */
[----:B0-----:R-:W-:-:S13]  /*4780*/  ISETP.GE.AND P3, PT, R10, R9, PT ;  /* 0x000000090a00720c */ /* 0x001fda0003f66270 */
[----:B------:R-:W-:Y:S05]  /*4790*/  @P3 BREAK.RELIABLE B1 ;  /* 0x0000000000013942 */ /* 0x000fea0003800100 */
[----:B------:R-:W-:Y:S05]  /*47a0*/  @!P3 BRA `(.L_x_212) ;  /* 0x000000000018b947 */ /* 0x000fea0003800000 */
[----:B------:R-:W-:Y:S05]  /*47b0*/  BRA `(.L_x_209) ;  /* 0x00000000002c7947 */ /* 0x000fea0003800000 */
.L_x_211:
[----:B0---4-:R-:W-:Y:S04]  /*47c0*/  LDS R10, [R0] ;  /* 0x00000000000a7984 */ /* 0x011fe80000000800 */
[----:B------:R-:W0:Y:S02]  /*47d0*/  LDS R9, [R8+UR9] ;  /* 0x0000000908097984 */ /* 0x000e240008000800 */
[----:B0-----:R-:W-:-:S13]  /*47e0*/  ISETP.GT.AND P3, PT, R10, R9, PT ;  /* 0x000000090a00720c */ /* 0x001fda0003f64270 */
[----:B------:R-:W-:Y:S05]  /*47f0*/  @!P3 BREAK.RELIABLE B1 ;  /* 0x000000000001b942 */ /* 0x000fea0003800100 */
[----:B------:R-:W-:Y:S05]  /*4800*/  @!P3 BRA `(.L_x_209) ;  /* 0x000000000018b947 */ /* 0x000fea0003800000 */
.L_x_212:
[----:B------:R-:W-:Y:S05]  /*4810*/  BSYNC.RELIABLE B1 ;  /* 0x0000000000017941 */ /* 0x000fea0003800100 */
.L_x_210:
[----:B------:R-:W-:Y:S04]  /*4820*/  STS [R0], R9 ;  /* 0x0000000900007388 */ /* 0x000fe80000000800 */
[----:B---3--:R-:W0:Y:S04]  /*4830*/  LDS R13, [R8+UR9+0x4] ;  /* 0x00000409080d7984 */ /* 0x008e280008000800 */
[----:B------:R-:W1:Y:S04]  /*4840*/  LDS R11, [R0+0x4] ;  /* 0x00000400000b7984 */ /* 0x000e680000000800 */
[----:B0-----:R0:W-:Y:S04]  /*4850*/  STS [R0+0x4], R13 ;  /* 0x0000040d00007388 */ /* 0x0011e80000000800 */
[----:B-1----:R0:W-:Y:S02]  /*4860*/  STS.64 [R8+UR9], R10 ;  /* 0x0000000a08007988 */ /* 0x0021e40008000a09 */
.L_x_209:
[----:B------:R-:W-:Y:S05]  /*4870*/  BSYNC.RECONVERGENT B0 ;  /* 0x0000000000007941 */ /* 0x000fea0003800200 */
.L_x_208:
[----:B------:R-:W-:Y:S05]  /*4880*/  WARPSYNC.ALL ;  /* 0x0000000000007948 */ /* 0x000fea0003800000 */
[----:B------:R-:W-:Y:S06]  /*4890*/  BAR.SYNC.DEFER_BLOCKING 0x0 ;  /* 0x0000000000007b1d */ /* 0x000fec0000010000 */
[----:B------:R-:W-:Y:S04]  /*48a0*/  BSSY.RECONVERGENT B0, `(.L_x_213) ;  /* 0x0000016000007945 */ /* 0x000fe80003800200 */
[----:B------:R-:W-:Y:S05]  /*48b0*/  @!P2 BRA `(.L_x_214) ;  /* 0x000000000050a947 */ /* 0x000fea0003800000 */
[----:B------:R-:W-:Y:S01]  /*48c0*/  ISETP.NE.AND P2, PT, R18, RZ, PT ;  /* 0x000000ff1200720c */ /* 0x000fe20003f45270 */
[----:B------:R-:W-:-:S12]  /*48d0*/  BSSY.RELIABLE B1, `(.L_x_215) ;  /* 0x000000d000017945 */ /* 0x000fd80003800100 */
[----:B------:R-:W-:Y:S05]  /*48e0*/  @!P2 BRA `(.L_x_216) ;  /* 0x000000000018a947 */ /* 0x000fea0003800000 */
[----:B0--3--:R-:W-:Y:S04]  /*48f0*/  LDS R11, [R7+UR9] ;  /* 0x00000009070b7984 */ /* 0x009fe80008000800 */
[----:B------:R-:W0:Y:S02]  /*4900*/  LDS R8, [R0] ;  /* 0x0000000000087984 */ /* 0x000e240000000800 */
[----:B0-----:R-:W-:-:S13]  /*4910*/  ISETP.GE.AND P2, PT, R8, R11, PT ;  /* 0x0000000b0800720c */ /* 0x001fda0003f46270 */
[----:B------:R-:W-:Y:S05]  /*4920*/  @P2 BREAK.RELIABLE B1 ;  /* 0x0000000000012942 */ /* 0x000fea0003800100 */
[----:B------:R-:W-:Y:S05]  /*4930*/  @!P2 BRA `(.L_x_217) ;  /* 0x000000000018a947 */ /* 0x000fea0003800000 */
[----:B------:R-:W-:Y:S05]  /*4940*/  BRA `(.L_x_214) ;  /* 0x00000000002c7947 */ /* 0x000fea0003800000 */
.L_x_216:
[----:B0-----:R-:W-:Y:S04]  /*4950*/  LDS R8, [R0] ;  /* 0x0000000000087984 */ /* 0x001fe80000000800 */
[----:B---3--:R-:W0:Y:S02]  /*4960*/  LDS R11, [R7+UR9] ;  /* 0x00000009070b7984 */ /* 0x008e240008000800 */
[----:B0-----:R-:W-:-:S13]  /*4970*/  ISETP.GT.AND P2, PT, R8, R11, PT ;  /* 0x0000000b0800720c */ /* 0x001fda0003f44270 */
[----:B------:R-:W-:Y:S05]  /*4980*/  @!P2 BREAK.RELIABLE B1 ;  /* 0x000000000001a942 */ /* 0x000fea0003800100 */
[----:B------:R-:W-:Y:S05]  /*4990*/  @!P2 BRA `(.L_x_214) ;  /* 0x000000000018a947 */ /* 0x000fea0003800000 */
.L_x_217:
[----:B------:R-:W-:Y:S05]  /*49a0*/  BSYNC.RELIABLE B1 ;  /* 0x0000000000017941 */ /* 0x000fea0003800100 */
.L_x_215:
[----:B------:R-:W-:Y:S04]  /*49b0*/  STS [R0], R11 ;  /* 0x0000000b00007388 */ /* 0x000fe80000000800 */
[----:B----4-:R-:W0:Y:S04]  /*49c0*/  LDS R13, [R7+UR9+0x4] ;  /* 0x00000409070d7984 */ /* 0x010e280008000800 */
[----:B------:R-:W1:Y:S04]  /*49d0*/  LDS R9, [R0+0x4] ;  /* 0x0000040000097984 */ /* 0x000e680000000800 */
[----:B0-----:R0:W-:Y:S04]  /*49e0*/  STS [R0+0x4], R13 ;  /* 0x0000040d00007388 */ /* 0x0011e80000000800 */
[----:B-1----:R0:W-:Y:S02]  /*49f0*/  STS.64 [R7+UR9], R8 ;  /* 0x0000000807007988 */ /* 0x0021e40008000a09 */
.L_x_214:
[----:B------:R-:W-:Y:S05]  /*4a00*/  BSYNC.RECONVERGENT B0 ;  /* 0x0000000000007941 */ /* 0x000fea0003800200 */
.L_x_213:
        /* <DEDUP_REMOVED lines=13> */
.L_x_221:
[----:B0-----:R-:W-:Y:S04]  /*4ae0*/  LDS R8, [R0] ;  /* 0x0000000000087984 */ /* 0x001fe80000000800 */
[----:B------:R-:W0:Y:S02]  /*4af0*/  LDS R7, [R6+UR9] ;  /* 0x0000000906077984 */ /* 0x000e240008000800 */
[----:B0-----:R-:W-:-:S13]  /*4b00*/  ISETP.GT.AND P1, PT, R8, R7, PT ;  /* 0x000000070800720c */ /* 0x001fda0003f24270 */
[----:B------:R-:W-:Y:S05]  /*4b10*/  @!P1 BREAK.RELIABLE B1 ;  /* 0x0000000000019942 */ /* 0x000fea0003800100 */
[----:B------:R-:W-:Y:S05]  /*4b20*/  @!P1 BRA `(.L_x_219) ;  /* 0x0000000000189947 */ /* 0x000fea0003800000 */
.L_x_222:
[----:B------:R-:W-:Y:S05]  /*4b30*/  BSYNC.RELIABLE B1 ;  /* 0x0000000000017941 */ /* 0x000fea0003800100 */
.L_x_220:
[----:B------:R-:W-:Y:S04]  /*4b40*/  STS [R0], R7 ;  /* 0x0000000700007388 */ /* 0x000fe80000000800 */
[----:B---3--:R-:W0:Y:S04]  /*4b50*/  LDS R11, [R6+UR9+0x4] ;  /* 0x00000409060b7984 */ /* 0x008e280008000800 */
[----:B------:R-:W1:Y:S04]  /*4b60*/  LDS R9, [R0+0x4] ;  /* 0x0000040000097984 */ /* 0x000e680000000800 */
[----:B0-----:R0:W-:Y:S04]  /*4b70*/  STS [R0+0x4], R11 ;  /* 0x0000040b00007388 */ /* 0x0011e80000000800 */
[----:B-1----:R0:W-:Y:S02]  /*4b80*/  STS.64 [R6+UR9], R8 ;  /* 0x0000000806007988 */ /* 0x0021e40008000a09 */
.L_x_219:
[----:B------:R-:W-:Y:S05]  /*4b90*/  BSYNC.RECONVERGENT B0 ;  /* 0x0000000000007941 */ /* 0x000fea0003800200 */
.L_x_218:
        /* <DEDUP_REMOVED lines=8> */
[----:B0-----:R-:W-:Y:S04]  /*4c20*/  LDS R9, [R4] ;  /* 0x0000000004097984 */ /* 0x001fe80000000800 */
[----:B------:R-:W0:Y:S02]  /*4c30*/  LDS R6, [R0] ;  /* 0x0000000000067984 */ /* 0x000e240000000800 */
[----:B0-----:R-:W-:-:S13]  /*4c40*/  ISETP.GE.AND P0, PT, R6, R9, PT ;  /* 0x000000090600720c */ /* 0x001fda0003f06270 */
[----:B------:R-:W-:Y:S05]  /*4c50*/  @P0 BREAK.RELIABLE B1 ;  /* 0x0000000000010942 */ /* 0x000fea0003800100 */
[----:B------:R-:W-:Y:S05]  /*4c60*/  @!P0 BRA `(.L_x_227) ;  /* 0x0000000000188947 */ /* 0x000fea0003800000 */
[----:B------:R-:W-:Y:S05]  /*4c70*/  BRA `(.L_x_224) ;  /* 0x00000000002c7947 */ /* 0x000fea0003800000 */
.L_x_226:
[----:B0-----:R-:W-:Y:S04]  /*4c80*/  LDS R6, [R0] ;  /* 0x0000000000067984 */ /* 0x001fe80000000800 */
[----:B------:R-:W0:Y:S02]  /*4c90*/  LDS R9, [R4] ;  /* 0x0000000004097984 */ /* 0x000e240000000800 */
[----:B0-----:R-:W-:-:S13]  /*4ca0*/  ISETP.GT.AND P0, PT, R6, R9, PT ;  /* 0x000000090600720c */ /* 0x001fda0003f04270 */
[----:B------:R-:W-:Y:S05]  /*4cb0*/  @!P0 BREAK.RELIABLE B1 ;  /* 0x0000000000018942 */ /* 0x000fea0003800100 */
[----:B------:R-:W-:Y:S05]  /*4cc0*/  @!P0 BRA `(.L_x_224) ;  /* 0x0000000000188947 */ /* 0x000fea0003800000 */
.L_x_227:
[----:B------:R-:W-:Y:S05]  /*4cd0*/  BSYNC.RELIABLE B1 ;  /* 0x0000000000017941 */ /* 0x000fea0003800100 */
.L_x_225:
[----:B------:R-:W-:Y:S04]  /*4ce0*/  STS [R0], R9 ;  /* 0x0000000900007388 */ /* 0x000fe80000000800 */
[----:B---3--:R-:W0:Y:S04]  /*4cf0*/  LDS R11, [R4+0x4] ;  /* 0x00000400040b7984 */ /* 0x008e280000000800 */
[----:B------:R-:W1:Y:S04]  /*4d00*/  LDS R7, [R0+0x4] ;  /* 0x0000040000077984 */ /* 0x000e680000000800 */
[----:B0-----:R0:W-:Y:S04]  /*4d10*/  STS [R0+0x4], R11 ;  /* 0x0000040b00007388 */ /* 0x0011e80000000800 */
[----:B-1----:R0:W-:Y:S02]  /*4d20*/  STS.64 [R4], R6 ;  /* 0x0000000604007388 */ /* 0x0021e40000000a00 */
.L_x_224:
[----:B------:R-:W-:Y:S05]  /*4d30*/  BSYNC.RECONVERGENT B0 ;  /* 0x0000000000007941 */ /* 0x000fea0003800200 */
.L_x_223:
[----:B------:R-:W-:Y:S05]  /*4d40*/  WARPSYNC.ALL ;  /* 0x0000000000007948 */ /* 0x000fea0003800000 */
[----:B------:R-:W-:Y:S06]  /*4d50*/  BAR.SYNC.DEFER_BLOCKING 0x0 ;  /* 0x0000000000007b1d */ /* 0x000fec0000010000 */
.L_x_2:
[----:B------:R-:W-:-:S13]  /*4d60*/  ISETP.GE.U32.AND P0, PT, R3, 0x200, PT ;  /* 0x000002000300780c */ /* 0x000fda0003f06070 */
[----:B------:R-:W1:Y:S02]  /*4d70*/  @P0 LDS R5, [R0+0x4] ;  /* 0x0000040000050984 */ /* 0x000e640000000800 */
[----:B-1----:R-:W-:-:S13]  /*4d80*/  ISETP.GE.U32.AND P0, PT, R5, R2, PT ;  /* 0x000000020500720c */ /* 0x002fda0003f06070 */
[----:B------:R-:W-:Y:S05]  /*4d90*/  @P0 EXIT ;  /* 0x000000000000094d */ /* 0x000fea0003800000 */
[----:B------:R-:W1:Y:S08]  /*4da0*/  LDC.64 R2, c[0x0][0x390] ;  /* 0x0000e400ff027b82 */ /* 0x000e700000000a00 */
[----:B0-----:R-:W0:Y:S08]  /*4db0*/  LDC.64 R6, c[0x0][0x388] ;  /* 0x0000e200ff067b82 */ /* 0x001e300000000a00 */
[----:B--2---:R-:W2:Y:S01]  /*4dc0*/  LDC R19, c[0x0][0x380] ;  /* 0x0000e000ff137b82 */ /* 0x004ea20000000800 */
[----:B-1----:R-:W-:-:S05]  /*4dd0*/  IMAD.WIDE.U32 R2, R5, 0x4, R2 ;  /* 0x0000000405027825 */ /* 0x002fca00078e0002 */
[----:B---34-:R-:W3:Y:S04]  /*4de0*/  LDG.E R0, desc[UR6][R2.64+0x4] ;  /* 0x0000040602007981 */ /* 0x018ee8000c1e1900 */
[----:B------:R-:W3:Y:S01]  /*4df0*/  LDG.E R9, desc[UR6][R2.64] ;  /* 0x0000000602097981 */ /* 0x000ee2000c1e1900 */
[----:B0-----:R-:W-:-:S06]  /*4e00*/  IMAD.WIDE.U32 R6, R5, 0x4, R6 ;  /* 0x0000000405067825 */ /* 0x001fcc00078e0006 */
[----:B------:R-:W2:Y:S01]  /*4e10*/  LDG.E R6, desc[UR6][R6.64] ;  /* 0x0000000606067981 */ /* 0x000ea2000c1e1900 */
[----:B---3--:R-:W-:-:S05]  /*4e20*/  IMAD.IADD R21, R0, 0x1, -R9 ;  /* 0x0000000100157824 */ /* 0x008fca00078e0a09 */
[----:B------:R-:W-:-:S04]  /*4e30*/  ISETP.GE.AND P0, PT, R21, 0x1, PT ;  /* 0x000000011500780c */ /* 0x000fc80003f06270 */
[----:B--2---:R-:W-:-:S13]  /*4e40*/  ISETP.NE.OR P0, PT, R6, R19, !P0 ;  /* 0x000000130600720c */ /* 0x004fda0004705670 */
[----:B------:R-:W-:Y:S05]  /*4e50*/  @P0 EXIT ;  /* 0x000000000000094d */ /* 0x000fea0003800000 */
[----:B------:R-:W0:Y:S01]  /*4e60*/  LDC.64 R6, c[0x0][0x388] ;  /* 0x0000e200ff067b82 */ /* 0x000e220000000a00 */
[----:B------:R-:W-:Y:S02]  /*4e70*/  VIADD R19, R19, 0x1 ;  /* 0x0000000113137836 */ /* 0x000fe40000000000 */
[----:B------:R-:W-:-:S05]  /*4e80*/  IMAD.MOV.U32 R0, RZ, RZ, RZ ;  /* 0x000000ffff007224 */ /* 0x000fca00078e00ff */
[----:B------:R-:W1:Y:S02]  /*4e90*/  LDC.64 R8, c[0x0][0x398] ;  /* 0x0000e600ff087b82 */ /* 0x000e640000000a00 */
.L_x_228:
[----:B------:R-:W2:Y:S02]  /*4ea0*/  LDG.E R11, desc[UR6][R2.64] ;  /* 0x00000006020b7981 */ /* 0x000ea4000c1e1900 */
[----:B--2---:R-:W-:-:S04]  /*4eb0*/  IMAD.IADD R11, R11, 0x1, R0 ;  /* 0x000000010b0b7824 */ /* 0x004fc800078e0200 */
[----:B-1----:R-:W-:-:S06]  /*4ec0*/  IMAD.WIDE R10, R11, 0x4, R8 ;  /* 0x000000040b0a7825 */ /* 0x002fcc00078e0208 */
[----:B------:R-:W0:Y:S02]  /*4ed0*/  LDG.E R11, desc[UR6][R10.64] ;  /* 0x000000060a0b7981 */ /* 0x000e24000c1e1900 */
[----:B0-----:R-:W-:-:S05]  /*4ee0*/  IMAD.WIDE R16, R11, 0x4, R6 ;  /* 0x000000040b107825 */ /* 0x001fca00078e0206 */
[----:B------:R-:W2:Y:S01]  /*4ef0*/  LDG.E R4, desc[UR6][R16.64] ;  /* 0x0000000610047981 */ /* 0x000ea2000c1e1900 */
[----:B------:R-:W-:Y:S01]  /*4f00*/  VIADD R0, R0, 0x1 ;  /* 0x0000000100007836 */ /* 0x000fe20000000000 */
[----:B--2---:R-:W-:-:S13]  /*4f10*/  ISETP.GT.AND P0, PT, R4, -0x1, PT ;  /* 0xffffffff0400780c */ /* 0x004fda0003f04270 */
[----:B------:R-:W0:Y:S01]  /*4f20*/  @!P0 LDC.64 R12, c[0x0][0x3a0] ;  /* 0x0000e800ff0c8b82 */ /* 0x000e220000000a00 */
[----:B------:R2:W-:Y:S07]  /*4f30*/  @!P0 STG.E desc[UR6][R16.64], R19 ;  /* 0x0000001310008986 */ /* 0x0005ee000c101906 */
[----:B------:R-:W1:Y:S01]  /*4f40*/  @!P0 LDC.64 R14, c[0x0][0x3a8] ;  /* 0x0000ea00ff0e8b82 */ /* 0x000e620000000a00 */
[----:B0-----:R-:W-:-:S05]  /*4f50*/  @!P0 IMAD.WIDE R12, R11, 0x4, R12 ;  /* 0x000000040b0c8825 */ /* 0x001fca00078e020c */
[----:B------:R2:W-:Y:S04]  /*4f60*/  @!P0 STG.E desc[UR6][R12.64], R5 ;  /* 0x000000050c008986 */ /* 0x0005e8000c101906 */
[----:B-1----:R2:W-:Y:S01]  /*4f70*/  @!P0 STG.E desc[UR6][R14.64], RZ ;  /* 0x000000ff0e008986 */ /* 0x0025e2000c101906 */
[----:B------:R-:W-:-:S13]  /*4f80*/  ISETP.GT.AND P0, PT, R21, R0, PT ;  /* 0x000000001500720c */ /* 0x000fda0003f04270 */
[----:B--2---:R-:W-:Y:S05]  /*4f90*/  @P0 BRA `(.L_x_228) ;  /* 0xfffffffc00c00947 */ /* 0x004fea000383ffff */
[----:B------:R-:W-:Y:S05]  /*4fa0*/  EXIT ;  /* 0x000000000000794d */ /* 0x000fea0003800000 */
.L_x_229:
[----:B------:R-:W-:-:S00]  /*4fb0*/  BRA `(.L_x_229) ;  /* 0xfffffffc00fc7947 */ /* 0x000fc0000383ffff */
[----:B------:R-:W-:-:S00]  /*4fc0*/  NOP ;  /* 0x0000000000007918 */ /* 0x000fc00000000000 */
        /* <DEDUP_REMOVED lines=11> */
.L_x_231:


//--------------------- .text._Z16initialize_graphiPiS_i --------------------------
	.section	.text._Z16initialize_graphiPiS_i,"ax",@progbits
	.align	128
        .global         _Z16initialize_graphiPiS_i
        .type           _Z16initialize_graphiPiS_i,@function
        .size           _Z16initialize_graphiPiS_i,(.L_x_232 - _Z16initialize_graphiPiS_i)
        .other          _Z16initialize_graphiPiS_i,@"STO_CUDA_ENTRY STV_DEFAULT"
_Z16initialize_graphiPiS_i:
.text._Z16initialize_graphiPiS_i:
[----:B------:R-:W-:Y:S01]  /*0000*/  LDC R1, c[0x0][0x37c] ;  /* 0x0000df00ff017b82 */ /* 0x000fe20000000800 */
[----:B------:R-:W0:Y:S07]  /*0010*/  S2R R0, SR_TID.X ;  /* 0x0000000000007919 */ /* 0x000e2e0000002100 */
[----:B------:R-:W0:Y:S01]  /*0020*/  S2UR UR4, SR_CTAID.X ;  /* 0x00000000000479c3 */ /* 0x000e220000002500 */
[----:B------:R-:W1:Y:S07]  /*0030*/  LDCU UR5, c[0x0][0x380] ;  /* 0x00007000ff0577ac */ /* 0x000e6e0008000800 */
[----:B------:R-:W0:Y:S02]  /*0040*/  LDC R5, c[0x0][0x360] ;  /* 0x0000d800ff057b82 */ /* 0x000e240000000800 */
[----:B0-----:R-:W-:-:S05]  /*0050*/  IMAD R5, R5, UR4, R0 ;  /* 0x0000000405057c24 */ /* 0x001fca000f8e0200 */
[----:B-1----:R-:W-:-:S13]  /*0060*/  ISETP.GE.AND P0, PT, R5, UR5, PT ;  /* 0x0000000505007c0c */ /* 0x002fda000bf06270 */
[----:B------:R-:W-:Y:S05]  /*0070*/  @P0 EXIT ;  /* 0x000000000000094d */ /* 0x000fea0003800000 */
[----:B------:R-:W0:Y:S01]  /*0080*/  LDC R0, c[0x0][0x398] ;  /* 0x0000e600ff007b82 */ /* 0x000e220000000800 */
[----:B------:R-:W1:Y:S01]  /*0090*/  LDCU.64 UR4, c[0x0][0x358] ;  /* 0x00006b00ff0477ac */ /* 0x000e620008000a00 */
[----:B------:R-:W-:-:S06]  /*00a0*/  MOV R9, 0xffffffff ;  /* 0xffffffff00097802 */ /* 0x000fcc0000000f00 */
[----:B------:R-:W2:Y:S08]  /*00b0*/  LDC.64 R2, c[0x0][0x388] ;  /* 0x0000e200ff027b82 */ /* 0x000eb00000000a00 */
[----:B------:R-:W3:Y:S01]  /*00c0*/  LDC.64 R6, c[0x0][0x390] ;  /* 0x0000e400ff067b82 */ /* 0x000ee20000000a00 */
[C---:B0-----:R-:W-:Y:S01]  /*00d0*/  ISETP.NE.AND P0, PT, R5.reuse, R0, PT ;  /* 0x000000000500720c */ /* 0x041fe20003f05270 */
[----:B--2---:R-:W-:-:S05]  /*00e0*/  IMAD.WIDE R2, R5, 0x4, R2 ;  /* 0x0000000405027825 */ /* 0x004fca00078e0202 */
[----:B-1----:R0:W-:Y:S01]  /*00f0*/  STG.E desc[UR4][R2.64], R9 ;  /* 0x0000000902007986 */ /* 0x0021e2000c101904 */
[----:B---3--:R-:W-:-:S05]  /*0100*/  IMAD.WIDE R4, R5, 0x4, R6 ;  /* 0x0000000405047825 */ /* 0x008fca00078e0206 */
[----:B------:R0:W-:Y:S01]  /*0110*/  STG.E desc[UR4][R4.64], R9 ;  /* 0x0000000904007986 */ /* 0x0001e2000c101904 */
[----:B------:R-:W-:Y:S05]  /*0120*/  @P0 EXIT ;  /* 0x000000000000094d */ /* 0x000fea0003800000 */
[----:B0-----:R-:W-:-:S05]  /*0130*/  IMAD.WIDE R2, R0, 0x4, R6 ;  /* 0x0000000400027825 */ /* 0x001fca00078e0206 */
[----:B------:R-:W-:Y:S01]  /*0140*/  STG.E desc[UR4][R2.64], RZ ;  /* 0x000000ff02007986 */ /* 0x000fe2000c101904 */
[----:B------:R-:W-:Y:S05]  /*0150*/  EXIT ;  /* 0x000000000000794d */ /* 0x000fea0003800000 */
.L_x_230:
        /* <DEDUP_REMOVED lines=10> */
.L_x_232:


//--------------------- .nv.shared._Z15broadcast_graphiiPiS_S_S_S_ --------------------------
	.section	.nv.shared._Z15broadcast_graphiiPiS_S_S_S_,"aw",@nobits
	.sectionflags	@""
	.align	4
.nv.shared._Z15broadcast_graphiiPiS_S_S_S_:
	.zero		5124


//--------------------- .nv.shared.reserved.0     --------------------------
	.section	.nv.shared.reserved.0,"aw",@nobits
	.weak		__nv_reservedSMEM_offset_0_alias
	.size		__nv_reservedSMEM_offset_0_alias, 0, 64
	.other		__nv_reservedSMEM_offset_0_alias,@"STO_CUDA_RESERVED_SHARED STV_DEFAULT"
__nv_reservedSMEM_offset_0_alias:
	.zero		0
	.zero		64


//--------------------- .nv.constant0._Z15broadcast_graphiiPiS_S_S_S_ --------------------------
	.section	.nv.constant0._Z15broadcast_graphiiPiS_S_S_S_,"a",@progbits
	.sectionflags	@""
	.align	4
.nv.constant0._Z15broadcast_graphiiPiS_S_S_S_:
	.zero		944


//--------------------- .nv.constant0._Z16initialize_graphiPiS_i --------------------------
	.section	.nv.constant0._Z16initialize_graphiPiS_i,"a",@progbits
	.sectionflags	@""
	.align	4
.nv.constant0._Z16initialize_graphiPiS_i:
	.zero		924


//--------------------- SYMBOLS --------------------------

	.type		.nv.reservedSmem.offset0,@object
	.size		.nv.reservedSmem.offset0,0x4
	.type		.nv.reservedSmem.cap,@object
	.size		.nv.reservedSmem.cap,0x4
